def attn_fwd(
    Q,
    K,
    V,
    Out,
    Lse,
    sm_scale,
    stride_qz,
    stride_qh,
    stride_qm,
    stride_qk,
    stride_kz,
    stride_kh,
    stride_kn,
    stride_kk,
    stride_vz,
    stride_vh,
    stride_vn,
    stride_vk,
    stride_oz,
    stride_oh,
    stride_om,
    stride_ok,
    seqlen_q,
    seqlen_k,
    BLOCK_M: tl.constexpr,
    BLOCK_N: tl.constexpr,
    HEAD_DIM: tl.constexpr,
    CAUSAL: tl.constexpr,
):
    start_m = tl.program_id(0)
    off_hz = tl.program_id(1)
    q_off = off_hz * stride_qh
    k_off = off_hz * stride_kh
    v_off = off_hz * stride_vh
    offs_m = start_m * BLOCK_M + tl.arange(0, BLOCK_M)
    offs_d = tl.arange(0, HEAD_DIM)
    offs_n = tl.arange(0, BLOCK_N)
    q_ptrs = Q + q_off + offs_m[:, None] * stride_qm + offs_d[None, :] * stride_qk
    k_ptrs = K + k_off + offs_d[:, None] * stride_kk + offs_n[None, :] * stride_kn
    v_ptrs = V + v_off + offs_n[:, None] * stride_vn + offs_d[None, :] * stride_vk
    m_i = tl.full([BLOCK_M], float("-inf"), dtype=tl.float32)
    l_i = tl.zeros([BLOCK_M], dtype=tl.float32) + 1.0
    acc = tl.zeros([BLOCK_M, HEAD_DIM], dtype=tl.float32)
    q = tl.load(q_ptrs)
    acc, l_i, m_i = _attn_fwd_inner(
        acc,
        l_i,
        m_i,
        q,
        k_ptrs,
        v_ptrs,
        sm_scale,
        stride_kn,
        stride_vn,
        start_m,
        seqlen_k,
        BLOCK_M,
        BLOCK_N,
        HEAD_DIM,
        CAUSAL,
    )
    acc = acc / l_i[:, None]
    lse = m_i + tl.math.log2(l_i) / 1.4426950408889634
    o_ptrs = (
        Out
        + off_hz * stride_oh
        + offs_m[:, None] * stride_om
        + offs_d[None, :] * stride_ok
    )
    tl.store(o_ptrs, acc.to(Out.dtype.element_ty))
    tl.store(Lse + off_hz * seqlen_q + offs_m, lse)

# config = {"BLOCK_M": 256, "BLOCK_N": 16, "HEAD_DIM": 32, "arch": "sm_100", "causal": true, "dtype": "fp16", "num_stages": 2, "num_warps": 16}
# arch = sm_100


// ===== COMPILED SASS (sm_100a) =====

	.target	sm_100a

	.elftype	@"ET_EXEC"


//--------------------- .note.nv.tkinfo           --------------------------
	.section	.note.nv.tkinfo,"",@"SHT_NOTE"
	.sectionflags	@"SHF_NOTE_NV_TKINFO"
	.tkinfo
        /*0018*/ 	.word	0x00000081
        /*0030*/ 	.string	""
        /*0030*/ 	.string	"ptxas-blackwell"
        /*0030*/ 	.string	"Cuda compilation tools, release 12.9, V12.9.86"
        /*0030*/ 	.string	"Build cuda_12.9.r12.9/compiler.36037853_0"
        /*0030*/ 	.string	"-v  -suppress-debug-info  -lineinfo  -arch sm_100a "



//--------------------- .note.nv.cuver            --------------------------
	.section	.note.nv.cuver,"",@"SHT_NOTE"
	.sectionflags	@"SHF_NOTE_NV_CUVER"
        /*0018*/ 	.short	0x0001
        /*001a*/ 	.short	0x0064
        /*001c*/ 	.short	0x0001
        /*001e*/ 	.short	0x0000
        /*0020*/ 	.short	0x0001
        /*0022*/ 	.short	0x0000


//--------------------- .nv.info                  --------------------------
	.section	.nv.info,"",@"SHT_CUDA_INFO"
	.align	4


	//----- nvinfo : EIATTR_REGCOUNT
	.align		4
        /*0000*/ 	.byte	0x04, 0x2f
        /*0002*/ 	.short	(.L_2 - .L_1)
	.align		4
.L_1:
        /*0004*/ 	.word	index@(attn_fwd)
        /*0008*/ 	.word	0x00000039


	//----- nvinfo : EIATTR_FRAME_SIZE
	.align		4
.L_2:
        /*000c*/ 	.byte	0x04, 0x11
        /*000e*/ 	.short	(.L_4 - .L_3)
	.align		4
.L_3:
        /*0010*/ 	.word	index@(attn_fwd)
        /*0014*/ 	.word	0x00000000


	//----- nvinfo : EIATTR_MIN_STACK_SIZE
	.align		4
.L_4:
        /*0018*/ 	.byte	0x04, 0x12
        /*001a*/ 	.short	(.L_6 - .L_5)
	.align		4
.L_5:
        /*001c*/ 	.word	index@(attn_fwd)
        /*0020*/ 	.word	0x00000000
.L_6:


//--------------------- .nv.info.attn_fwd         --------------------------
	.section	.nv.info.attn_fwd,"",@"SHT_CUDA_INFO"
	.sectionflags	@""
	.align	4


	//----- nvinfo : EIATTR_CUDA_API_VERSION
	.align		4
        /*0000*/ 	.byte	0x04, 0x37
        /*0002*/ 	.short	(.L_8 - .L_7)
.L_7:
        /*0004*/ 	.word	0x00000081


	//----- nvinfo : EIATTR_KPARAM_INFO
	.align		4
.L_8:
        /*0008*/ 	.byte	0x04, 0x17
        /*000a*/ 	.short	(.L_10 - .L_9)
.L_9:
        /*000c*/ 	.word	0x00000000
        /*0010*/ 	.short	0x0019
        /*0012*/ 	.short	0x0080
        /*0014*/ 	.byte	0x00, 0xf4, 0x21, 0x00


	//----- nvinfo : EIATTR_KPARAM_INFO
	.align		4
.L_10:
        /*0018*/ 	.byte	0x04, 0x17
        /*001a*/ 	.short	(.L_12 - .L_11)
.L_11:
        /*001c*/ 	.word	0x00000000
        /*0020*/ 	.short	0x0018
        /*0022*/ 	.short	0x0078
        /*0024*/ 	.byte	0x00, 0xf4, 0x21, 0x00


	//----- nvinfo : EIATTR_KPARAM_INFO
	.align		4
.L_12:
        /*0028*/ 	.byte	0x04, 0x17
        /*002a*/ 	.short	(.L_14 - .L_13)
.L_13:
        /*002c*/ 	.word	0x00000000
        /*0030*/ 	.short	0x0017
        /*0032*/ 	.short	0x0070
        /*0034*/ 	.byte	0x00, 0xf0, 0x11, 0x00


	//----- nvinfo : EIATTR_KPARAM_INFO
	.align		4
.L_14:
        /*0038*/ 	.byte	0x04, 0x17
        /*003a*/ 	.short	(.L_16 - .L_15)
.L_15:
        /*003c*/ 	.word	0x00000000
        /*0040*/ 	.short	0x0016
        /*0042*/ 	.short	0x006c
        /*0044*/ 	.byte	0x00, 0xf0, 0x11, 0x00


	//----- nvinfo : EIATTR_KPARAM_INFO
	.align		4
.L_16:
        /*0048*/ 	.byte	0x04, 0x17
        /*004a*/ 	.short	(.L_18 - .L_17)
.L_17:
        /*004c*/ 	.word	0x00000000
        /*0050*/ 	.short	0x0015
        /*0052*/ 	.short	0x0068
        /*0054*/ 	.byte	0x00, 0xf0, 0x11, 0x00


	//----- nvinfo : EIATTR_KPARAM_INFO
	.align		4
.L_18:
        /*0058*/ 	.byte	0x04, 0x17
        /*005a*/ 	.short	(.L_20 - .L_19)
.L_19:
        /*005c*/ 	.word	0x00000000
        /*0060*/ 	.short	0x0014
        /*0062*/ 	.short	0x0064
        /*0064*/ 	.byte	0x00, 0xf0, 0x11, 0x00


	//----- nvinfo : EIATTR_KPARAM_INFO
	.align		4
.L_20:
        /*0068*/ 	.byte	0x04, 0x17
        /*006a*/ 	.short	(.L_22 - .L_21)
.L_21:
        /*006c*/ 	.word	0x00000000
        /*0070*/ 	.short	0x0013
        /*0072*/ 	.short	0x0060
        /*0074*/ 	.byte	0x00, 0xf0, 0x11, 0x00


	//----- nvinfo : EIATTR_KPARAM_INFO
	.align		4
.L_22:
        /*0078*/ 	.byte	0x04, 0x17
        /*007a*/ 	.short	(.L_24 - .L_23)
.L_23:
        /*007c*/ 	.word	0x00000000
        /*0080*/ 	.short	0x0012
        /*0082*/ 	.short	0x005c
        /*0084*/ 	.byte	0x00, 0xf0, 0x11, 0x00


	//----- nvinfo : EIATTR_KPARAM_INFO
	.align		4
.L_24:
        /*0088*/ 	.byte	0x04, 0x17
        /*008a*/ 	.short	(.L_26 - .L_25)
.L_25:
        /*008c*/ 	.word	0x00000000
        /*0090*/ 	.short	0x0011
        /*0092*/ 	.short	0x0058
        /*0094*/ 	.byte	0x00, 0xf0, 0x11, 0x00


	//----- nvinfo : EIATTR_KPARAM_INFO
	.align		4
.L_26:
        /*0098*/ 	.byte	0x04, 0x17
        /*009a*/ 	.short	(.L_28 - .L_27)
.L_27:
        /*009c*/ 	.word	0x00000000
        /*00a0*/ 	.short	0x0010
        /*00a2*/ 	.short	0x0054
        /*00a4*/ 	.byte	0x00, 0xf0, 0x11, 0x00


	//----- nvinfo : EIATTR_KPARAM_INFO
	.align		4
.L_28:
        /*00a8*/ 	.byte	0x04, 0x17
        /*00aa*/ 	.short	(.L_30 - .L_29)
.L_29:
        /*00ac*/ 	.word	0x00000000
        /*00b0*/ 	.short	0x000f
        /*00b2*/ 	.short	0x0050
        /*00b4*/ 	.byte	0x00, 0xf0, 0x11, 0x00


	//----- nvinfo : EIATTR_KPARAM_INFO
	.align		4
.L_30:
        /*00b8*/ 	.byte	0x04, 0x17
        /*00ba*/ 	.short	(.L_32 - .L_31)
.L_31:
        /*00bc*/ 	.word	0x00000000
        /*00c0*/ 	.short	0x000e
        /*00c2*/ 	.short	0x004c
        /*00c4*/ 	.byte	0x00, 0xf0, 0x11, 0x00


	//----- nvinfo : EIATTR_KPARAM_INFO
	.align		4
.L_32:
        /*00c8*/ 	.byte	0x04, 0x17
        /*00ca*/ 	.short	(.L_34 - .L_33)
.L_33:
        /*00cc*/ 	.word	0x00000000
        /*00d0*/ 	.short	0x000d
        /*00d2*/ 	.short	0x0048
        /*00d4*/ 	.byte	0x00, 0xf0, 0x11, 0x00


	//----- nvinfo : EIATTR_KPARAM_INFO
	.align		4
.L_34:
        /*00d8*/ 	.byte	0x04, 0x17
        /*00da*/ 	.short	(.L_36 - .L_35)
.L_35:
        /*00dc*/ 	.word	0x00000000
        /*00e0*/ 	.short	0x000c
        /*00e2*/ 	.short	0x0044
        /*00e4*/ 	.byte	0x00, 0xf0, 0x11, 0x00


	//----- nvinfo : EIATTR_KPARAM_INFO
	.align		4
.L_36:
        /*00e8*/ 	.byte	0x04, 0x17
        /*00ea*/ 	.short	(.L_38 - .L_37)
.L_37:
        /*00ec*/ 	.word	0x00000000
        /*00f0*/ 	.short	0x000b
        /*00f2*/ 	.short	0x0040
        /*00f4*/ 	.byte	0x00, 0xf0, 0x11, 0x00


	//----- nvinfo : EIATTR_KPARAM_INFO
	.align		4
.L_38:
        /*00f8*/ 	.byte	0x04, 0x17
        /*00fa*/ 	.short	(.L_40 - .L_39)
.L_39:
        /*00fc*/ 	.word	0x00000000
        /*0100*/ 	.short	0x000a
        /*0102*/ 	.short	0x003c
        /*0104*/ 	.byte	0x00, 0xf0, 0x11, 0x00


	//----- nvinfo : EIATTR_KPARAM_INFO
	.align		4
.L_40:
        /*0108*/ 	.byte	0x04, 0x17
        /*010a*/ 	.short	(.L_42 - .L_41)
.L_41:
        /*010c*/ 	.word	0x00000000
        /*0110*/ 	.short	0x0009
        /*0112*/ 	.short	0x0038
        /*0114*/ 	.byte	0x00, 0xf0, 0x11, 0x00


	//----- nvinfo : EIATTR_KPARAM_INFO
	.align		4
.L_42:
        /*0118*/ 	.byte	0x04, 0x17
        /*011a*/ 	.short	(.L_44 - .L_43)
.L_43:
        /*011c*/ 	.word	0x00000000
        /*0120*/ 	.short	0x0008
        /*0122*/ 	.short	0x0034
        /*0124*/ 	.byte	0x00, 0xf0, 0x11, 0x00


	//----- nvinfo : EIATTR_KPARAM_INFO
	.align		4
.L_44:
        /*0128*/ 	.byte	0x04, 0x17
        /*012a*/ 	.short	(.L_46 - .L_45)
.L_45:
        /*012c*/ 	.word	0x00000000
        /*0130*/ 	.short	0x0007
        /*0132*/ 	.short	0x0030
        /*0134*/ 	.byte	0x00, 0xf0, 0x11, 0x00


	//----- nvinfo : EIATTR_KPARAM_INFO
	.align		4
.L_46:
        /*0138*/ 	.byte	0x04, 0x17
        /*013a*/ 	.short	(.L_48 - .L_47)
.L_47:
        /*013c*/ 	.word	0x00000000
        /*0140*/ 	.short	0x0006
        /*0142*/ 	.short	0x002c
        /*0144*/ 	.byte	0x00, 0xf0, 0x11, 0x00


	//----- nvinfo : EIATTR_KPARAM_INFO
	.align		4
.L_48:
        /*0148*/ 	.byte	0x04, 0x17
        /*014a*/ 	.short	(.L_50 - .L_49)
.L_49:
        /*014c*/ 	.word	0x00000000
        /*0150*/ 	.short	0x0005
        /*0152*/ 	.short	0x0028
        /*0154*/ 	.byte	0x00, 0xf0, 0x11, 0x00


	//----- nvinfo : EIATTR_KPARAM_INFO
	.align		4
.L_50:
        /*0158*/ 	.byte	0x04, 0x17
        /*015a*/ 	.short	(.L_52 - .L_51)
.L_51:
        /*015c*/ 	.word	0x00000000
        /*0160*/ 	.short	0x0004
        /*0162*/ 	.short	0x0020
        /*0164*/ 	.byte	0x00, 0xf4, 0x21, 0x00


	//----- nvinfo : EIATTR_KPARAM_INFO
	.align		4
.L_52:
        /*0168*/ 	.byte	0x04, 0x17
        /*016a*/ 	.short	(.L_54 - .L_53)
.L_53:
        /*016c*/ 	.word	0x00000000
        /*0170*/ 	.short	0x0003
        /*0172*/ 	.short	0x0018
        /*0174*/ 	.byte	0x00, 0xf4, 0x21, 0x00


	//----- nvinfo : EIATTR_KPARAM_INFO
	.align		4
.L_54:
        /*0178*/ 	.byte	0x04, 0x17
        /*017a*/ 	.short	(.L_56 - .L_55)
.L_55:
        /*017c*/ 	.word	0x00000000
        /*0180*/ 	.short	0x0002
        /*0182*/ 	.short	0x0010
        /*0184*/ 	.byte	0x00, 0xf4, 0x21, 0x00


	//----- nvinfo : EIATTR_KPARAM_INFO
	.align		4
.L_56:
        /*0188*/ 	.byte	0x04, 0x17
        /*018a*/ 	.short	(.L_58 - .L_57)
.L_57:
        /*018c*/ 	.word	0x00000000
        /*0190*/ 	.short	0x0001
        /*0192*/ 	.short	0x0008
        /*0194*/ 	.byte	0x00, 0xf4, 0x21, 0x00


	//----- nvinfo : EIATTR_KPARAM_INFO
	.align		4
.L_58:
        /*0198*/ 	.byte	0x04, 0x17
        /*019a*/ 	.short	(.L_60 - .L_59)
.L_59:
        /*019c*/ 	.word	0x00000000
        /*01a0*/ 	.short	0x0000
        /*01a2*/ 	.short	0x0000
        /*01a4*/ 	.byte	0x00, 0xf4, 0x21, 0x00


	//----- nvinfo : EIATTR_SPARSE_MMA_MASK
	.align		4
.L_60:
        /*01a8*/ 	.byte	0x03, 0x50
        /*01aa*/ 	.short	0x0000


	//----- nvinfo : EIATTR_MAXREG_COUNT
	.align		4
        /*01ac*/ 	.byte	0x03, 0x1b
        /*01ae*/ 	.short	0x0080


	//----- nvinfo : EIATTR_NUM_BARRIERS
	.align		4
        /*01b0*/ 	.byte	0x02, 0x4c
        /*01b2*/ 	.byte	0x01
	.zero		1


	//----- nvinfo : EIATTR_COOP_GROUP_MASK_REGIDS
	.align		4
        /*01b4*/ 	.byte	0x04, 0x29
        /*01b6*/ 	.short	(.L_62 - .L_61)


	//   ....[0]....
.L_61:
        /*01b8*/ 	.word	0xffffffff


	//   ....[1]....
        /*01bc*/ 	.word	0xffffffff


	//   ....[2]....
        /*01c0*/ 	.word	0xffffffff


	//   ....[3]....
        /*01c4*/ 	.word	0xffffffff


	//   ....[4]....
        /*01c8*/ 	.word	0xffffffff


	//   ....[5]....
        /*01cc*/ 	.word	0xffffffff


	//   ....[6]....
        /*01d0*/ 	.word	0xffffffff


	//   ....[7]....
        /*01d4*/ 	.word	0xffffffff


	//----- nvinfo : EIATTR_COOP_GROUP_INSTR_OFFSETS
	.align		4
.L_62:
        /*01d8*/ 	.byte	0x04, 0x28
        /*01da*/ 	.short	(.L_64 - .L_63)


	//   ....[0]....
.L_63:
        /*01dc*/ 	.word	0x000011b0


	//   ....[1]....
        /*01e0*/ 	.word	0x00001210


	//   ....[2]....
        /*01e4*/ 	.word	0x00001230


	//   ....[3]....
        /*01e8*/ 	.word	0x00001250


	//   ....[4]....
        /*01ec*/ 	.word	0x00001640


	//   ....[5]....
        /*01f0*/ 	.word	0x00001680


	//   ....[6]....
        /*01f4*/ 	.word	0x000016b0


	//   ....[7]....
        /*01f8*/ 	.word	0x000016d0


	//----- nvinfo : EIATTR_VRC_CTA_INIT_COUNT
	.align		4
.L_64:
        /*01fc*/ 	.byte	0x02, 0x4a
	.zero		1
	.zero		1


	//----- nvinfo : EIATTR_EXIT_INSTR_OFFSETS
	.align		4
        /*0200*/ 	.byte	0x04, 0x1c
        /*0202*/ 	.short	(.L_66 - .L_65)


	//   ....[0]....
.L_65:
        /*0204*/ 	.word	0x00002770


	//   ....[1]....
        /*0208*/ 	.word	0x000027a0


	//----- nvinfo : EIATTR_REQNTID
	.align		4
.L_66:
        /*020c*/ 	.byte	0x04, 0x10
        /*020e*/ 	.short	(.L_68 - .L_67)
.L_67:
        /*0210*/ 	.word	0x00000200
        /*0214*/ 	.word	0x00000001
        /*0218*/ 	.word	0x00000001


	//----- nvinfo : EIATTR_CBANK_PARAM_SIZE
	.align		4
.L_68:
        /*021c*/ 	.byte	0x03, 0x19
        /*021e*/ 	.short	0x0088


	//----- nvinfo : EIATTR_PARAM_CBANK
	.align		4
        /*0220*/ 	.byte	0x04, 0x0a
        /*0222*/ 	.short	(.L_70 - .L_69)
	.align		4
.L_69:
        /*0224*/ 	.word	index@(.nv.constant0.attn_fwd)
        /*0228*/ 	.short	0x0380
        /*022a*/ 	.short	0x0088


	//----- nvinfo : EIATTR_SW_WAR
	.align		4
.L_70:
        /*022c*/ 	.byte	0x04, 0x36
        /*022e*/ 	.short	(.L_72 - .L_71)
.L_71:
        /*0230*/ 	.word	0x00000008
.L_72:


//--------------------- .nv.compat                --------------------------
	.section	.nv.compat,"",@"SHT_CUDA_COMPAT_INFO"
	.align	4
        /*0000*/ 	.byte	0x02, 0x02, 0x01, 0x00, 0x02, 0x05, 0x05, 0x00, 0x02, 0x03, 0x00, 0x00, 0x02, 0x06, 0x01, 0x00


//--------------------- .nv.callgraph             --------------------------
	.section	.nv.callgraph,"",@"SHT_CUDA_CALLGRAPH"
	.align	4
	.sectionentsize	8
	.align		4
        /*0000*/ 	.word	0x00000000
	.align		4
        /*0004*/ 	.word	0xffffffff
	.align		4
        /*0008*/ 	.word	0x00000000
	.align		4
        /*000c*/ 	.word	0xfffffffe
	.align		4
        /*0010*/ 	.word	0x00000000
	.align		4
        /*0014*/ 	.word	0xfffffffd
	.align		4
        /*0018*/ 	.word	0x00000000
	.align		4
        /*001c*/ 	.word	0xfffffffc


//--------------------- .nv.constant4             --------------------------
	.section	.nv.constant4,"a",@progbits
	.align	8
	.align		8
.nv.constant4:
        /*0000*/ 	.dword	_$_str


//--------------------- .text.attn_fwd            --------------------------
	.section	.text.attn_fwd,"ax",@progbits
	.align	128
        .global         attn_fwd
        .type           attn_fwd,@function
        .size           attn_fwd,(.L_x_3 - attn_fwd)
        .other          attn_fwd,@"STO_CUDA_ENTRY STV_DEFAULT"
attn_fwd:
.text.attn_fwd:
[----:B------:R-:W0:Y:S01]  /*0000*/  LDC R1, c[0x0][0x37c] ;  /* 0x0000df00ff017b82 */ /* 0x000e220000000800 */
[----:B------:R-:W1:Y:S07]  /*0010*/  S2R R0, SR_TID.X ;  /* 0x0000000000007919 */ /* 0x000e6e0000002100 */
[----:B------:R-:W2:Y:S01]  /*0020*/  S2UR UR9, SR_CTAID.Y ;  /* 0x00000000000979c3 */ /* 0x000ea20000002600 */
[----:B------:R-:W2:Y:S01]  /*0030*/  LDCU.64 UR4, c[0x0][0x3b0] ;  /* 0x00007600ff0477ac */ /* 0x000ea20008000a00 */
[----:B------:R-:W3:Y:S01]  /*0040*/  S2R R47, SR_CTAID.X ;  /* 0x00000000002f7919 */ /* 0x000ee20000002500 */
[----:B------:R-:W4:Y:S05]  /*0050*/  LDCU.64 UR14, c[0x0][0x358] ;  /* 0x00006b00ff0e77ac */ /* 0x000f2a0008000a00 */
[----:B------:R-:W5:Y:S08]  /*0060*/  LDC R8, c[0x0][0x3b8] ;  /* 0x0000ee00ff087b82 */ /* 0x000f700000000800 */
[----:B------:R-:W0:Y:S01]  /*0070*/  LDC.64 R10, c[0x0][0x380] ;  /* 0x0000e000ff0a7b82 */ /* 0x000e220000000a00 */
[----:B--2---:R-:W-:-:S04]  /*0080*/  UIMAD UR4, UR9, UR4, URZ ;  /* 0x00000004090472a4 */ /* 0x004fc8000f8e02ff */
[----:B------:R-:W-:Y:S01]  /*0090*/  USHF.L.U32 UR6, UR4, 0x1, URZ ;  /* 0x0000000104067899 */ /* 0x000fe200080006ff */
[----:B-1----:R-:W-:Y:S02]  /*00a0*/  SHF.R.U32.HI R5, RZ, 0x8, R0 ;  /* 0x00000008ff057819 */ /* 0x002fe40000011600 */
[----:B---3--:R-:W-:Y:S02]  /*00b0*/  PRMT R47, R0, 0x6540, R47 ;  /* 0x00006540002f7816 */ /* 0x008fe4000000002f */
[----:B------:R-:W-:-:S03]  /*00c0*/  SGXT.U32 R5, R5, 0x1 ;  /* 0x000000010505781a */ /* 0x000fc60000000000 */
[----:B------:R-:W-:Y:S01]  /*00d0*/  IMAD R2, R47, UR5, RZ ;  /* 0x000000052f027c24 */ /* 0x000fe2000f8e02ff */
[----:B------:R-:W-:Y:S01]  /*00e0*/  UIMAD.WIDE UR4, UR4, 0x2, URZ ;  /* 0x00000002040478a5 */ /* 0x000fe2000f8e02ff */
[----:B-----5:R-:W-:Y:S02]  /*00f0*/  IMAD R5, R5, R8, RZ ;  /* 0x0000000805057224 */ /* 0x020fe400078e02ff */
[C---:B------:R-:W-:Y:S02]  /*0100*/  IMAD.SHL.U32 R3, R2.reuse, 0x2, RZ ;  /* 0x0000000202037824 */ /* 0x040fe400078e00ff */
[----:B------:R-:W-:-:S03]  /*0110*/  IMAD.HI R2, R2, 0x2, RZ ;  /* 0x0000000202027827 */ /* 0x000fc600078e02ff */
[----:B0-----:R-:W-:Y:S01]  /*0120*/  IADD3 R3, P0, P1, R3, UR6, R10 ;  /* 0x0000000603037c10 */ /* 0x001fe2000f91e00a */
[----:B------:R-:W-:-:S03]  /*0130*/  IMAD R7, R8, 0x2, R5 ;  /* 0x0000000208077824 */ /* 0x000fc600078e0205 */
[----:B------:R-:W-:Y:S01]  /*0140*/  IADD3.X R2, PT, PT, R2, UR5, R11, P0, P1 ;  /* 0x0000000502027c10 */ /* 0x000fe200087e240b */
[C---:B------:R-:W-:Y:S01]  /*0150*/  IMAD R9, R8.reuse, 0x2, R7 ;  /* 0x0000000208097824 */ /* 0x040fe200078e0207 */
[-C--:B------:R-:W-:Y:S02]  /*0160*/  LEA R10, P0, R5, R3.reuse, 0x1 ;  /* 0x00000003050a7211 */ /* 0x080fe400078008ff */
[-C--:B------:R-:W-:Y:S02]  /*0170*/  LEA R12, P1, R7, R3.reuse, 0x1 ;  /* 0x00000003070c7211 */ /* 0x080fe400078208ff */
[-C--:B------:R-:W-:Y:S02]  /*0180*/  LEA.HI.X.SX32 R11, R5, R2.reuse, 0x1, P0 ;  /* 0x00000002050b7211 */ /* 0x080fe400000f0eff */
[-C--:B------:R-:W-:Y:S01]  /*0190*/  LEA.HI.X.SX32 R13, R7, R2.reuse, 0x1, P1 ;  /* 0x00000002070d7211 */ /* 0x080fe200008f0eff */
[C---:B------:R-:W-:Y:S01]  /*01a0*/  IMAD R7, R8.reuse, 0x2, R9 ;  /* 0x0000000208077824 */ /* 0x040fe200078e0209 */
[CC--:B------:R-:W-:Y:S01]  /*01b0*/  LEA R14, P0, R9.reuse, R3.reuse, 0x1 ;  /* 0x00000003090e7211 */ /* 0x0c0fe200078008ff */
[----:B----4-:R0:W2:Y:S03]  /*01c0*/  LDG.E.U16 R4, desc[UR14][R10.64] ;  /* 0x0000000e0a047981 */ /* 0x0100a6000c1e1500 */
[-C--:B------:R-:W-:Y:S01]  /*01d0*/  LEA.HI.X.SX32 R15, R9, R2.reuse, 0x1, P0 ;  /* 0x00000002090f7211 */ /* 0x080fe200000f0eff */
[C---:B------:R-:W-:Y:S01]  /*01e0*/  IMAD R9, R8.reuse, 0x2, R7 ;  /* 0x0000000208097824 */ /* 0x040fe200078e0207 */
[-C--:B------:R-:W-:Y:S01]  /*01f0*/  LEA R16, P0, R7, R3.reuse, 0x1 ;  /* 0x0000000307107211 */ /* 0x080fe200078008ff */
[----:B------:R1:W3:Y:S02]  /*0200*/  LDG.E.U16 R5, desc[UR14][R12.64] ;  /* 0x0000000e0c057981 */ /* 0x0002e4000c1e1500 */
[----:B------:R-:W-:Y:S01]  /*0210*/  IMAD R21, R8, 0x2, R9 ;  /* 0x0000000208157824 */ /* 0x000fe200078e0209 */
[----:B------:R-:W-:Y:S01]  /*0220*/  LEA R18, P1, R9, R3, 0x1 ;  /* 0x0000000309127211 */ /* 0x000fe200078208ff */
[----:B------:R4:W5:Y:S01]  /*0230*/  LDG.E.U16 R6, desc[UR14][R14.64] ;  /* 0x0000000e0e067981 */ /* 0x000962000c1e1500 */
[----:B------:R-:W-:-:S02]  /*0240*/  LEA.HI.X.SX32 R17, R7, R2, 0x1, P0 ;  /* 0x0000000207117211 */ /* 0x000fc400000f0eff */
[-C--:B------:R-:W-:Y:S01]  /*0250*/  LEA.HI.X.SX32 R19, R9, R2.reuse, 0x1, P1 ;  /* 0x0000000209137211 */ /* 0x080fe200008f0eff */
[C---:B------:R-:W-:Y:S01]  /*0260*/  IMAD R9, R8.reuse, 0x2, R21 ;  /* 0x0000000208097824 */ /* 0x040fe200078e0215 */
[C---:B0-----:R-:W-:Y:S01]  /*0270*/  LEA R10, P0, R21.reuse, R3, 0x1 ;  /* 0x00000003150a7211 */ /* 0x041fe200078008ff */
[----:B------:R0:W3:Y:S03]  /*0280*/  LDG.E.U16 R7, desc[UR14][R16.64] ;  /* 0x0000000e10077981 */ /* 0x0000e6000c1e1500 */
[C---:B------:R-:W-:Y:S01]  /*0290*/  LEA R23, R8.reuse, R9, 0x1 ;  /* 0x0000000908177211 */ /* 0x040fe200078e08ff */
[----:B------:R0:W3:Y:S01]  /*02a0*/  LDG.E.U16 R24, desc[UR14][R18.64] ;  /* 0x0000000e12187981 */ /* 0x0000e2000c1e1500 */
[----:B------:R-:W-:Y:S02]  /*02b0*/  LEA.HI.X.SX32 R11, R21, R2, 0x1, P0 ;  /* 0x00000002150b7211 */ /* 0x000fe400000f0eff */
[----:B-1----:R-:W-:Y:S01]  /*02c0*/  LEA R12, P0, R9, R3, 0x1 ;  /* 0x00000003090c7211 */ /* 0x002fe200078008ff */
[----:B------:R-:W-:-:S02]  /*02d0*/  IMAD R21, R8, 0x2, R23 ;  /* 0x0000000208157824 */ /* 0x000fc400078e0217 */
[----:B------:R-:W5:Y:S01]  /*02e0*/  LDG.E.U16 R26, desc[UR14][R10.64] ;  /* 0x0000000e0a1a7981 */ /* 0x000f62000c1e1500 */
[----:B------:R-:W-:Y:S01]  /*02f0*/  LEA.HI.X.SX32 R13, R9, R2, 0x1, P0 ;  /* 0x00000002090d7211 */ /* 0x000fe200000f0eff */
[----:B------:R-:W-:Y:S01]  /*0300*/  IMAD R9, R8, 0x2, R21 ;  /* 0x0000000208097824 */ /* 0x000fe200078e0215 */
[----:B----4-:R-:W-:-:S03]  /*0310*/  LEA R14, P0, R23, R3, 0x1 ;  /* 0x00000003170e7211 */ /* 0x010fc600078008ff */
[C---:B------:R-:W-:Y:S01]  /*0320*/  IMAD R25, R8.reuse, 0x2, R9 ;  /* 0x0000000208197824 */ /* 0x040fe200078e0209 */
[-C--:B0-----:R-:W-:Y:S01]  /*0330*/  LEA R16, P1, R21, R3.reuse, 0x1 ;  /* 0x0000000315107211 */ /* 0x081fe200078208ff */
[----:B------:R0:W4:Y:S01]  /*0340*/  LDG.E.U16 R28, desc[UR14][R12.64] ;  /* 0x0000000e0c1c7981 */ /* 0x000122000c1e1500 */
[-C--:B------:R-:W-:Y:S01]  /*0350*/  LEA.HI.X.SX32 R15, R23, R2.reuse, 0x1, P0 ;  /* 0x00000002170f7211 */ /* 0x080fe200000f0eff */
[C---:B------:R-:W-:Y:S01]  /*0360*/  IMAD R23, R8.reuse, 0x2, R25 ;  /* 0x0000000208177824 */ /* 0x040fe200078e0219 */
[-C--:B------:R-:W-:Y:S02]  /*0370*/  LEA.HI.X.SX32 R17, R21, R2.reuse, 0x1, P1 ;  /* 0x0000000215117211 */ /* 0x080fe400008f0eff */
[CC--:B------:R-:W-:Y:S01]  /*0380*/  LEA R18, P0, R9.reuse, R3.reuse, 0x1 ;  /* 0x0000000309127211 */ /* 0x0c0fe200078008ff */
[C---:B------:R-:W-:Y:S01]  /*0390*/  IMAD R21, R8.reuse, 0x2, R23 ;  /* 0x0000000208157824 */ /* 0x040fe200078e0217 */
[----:B------:R1:W4:Y:S02]  /*03a0*/  LDG.E.U16 R29, desc[UR14][R14.64] ;  /* 0x0000000e0e1d7981 */ /* 0x000324000c1e1500 */
[-C--:B------:R-:W-:Y:S01]  /*03b0*/  LEA.HI.X.SX32 R19, R9, R2.reuse, 0x1, P0 ;  /* 0x0000000209137211 */ /* 0x080fe200000f0eff */
[C---:B------:R-:W-:Y:S01]  /*03c0*/  IMAD R9, R8.reuse, 0x2, R21 ;  /* 0x0000000208097824 */ /* 0x040fe200078e0215 */
[-C--:B------:R-:W-:Y:S01]  /*03d0*/  LEA R20, P0, R21, R3.reuse, 0x1 ;  /* 0x0000000315147211 */ /* 0x080fe200078008ff */
[----:B------:R1:W4:Y:S02]  /*03e0*/  LDG.E.U16 R30, desc[UR14][R16.64] ;  /* 0x0000000e101e7981 */ /* 0x000324000c1e1500 */
[----:B------:R-:W-:Y:S01]  /*03f0*/  IMAD R27, R8, 0x2, R9 ;  /* 0x00000002081b7824 */ /* 0x000fe200078e0209 */
[----:B0-----:R-:W-:Y:S01]  /*0400*/  LEA R12, P1, R9, R3, 0x1 ;  /* 0x00000003090c7211 */ /* 0x001fe200078208ff */
[----:B------:R-:W5:Y:S01]  /*0410*/  LDG.E.U16 R18, desc[UR14][R18.64] ;  /* 0x0000000e12127981 */ /* 0x000f62000c1e1500 */
[----:B------:R-:W-:-:S02]  /*0420*/  LEA.HI.X.SX32 R21, R21, R2, 0x1, P0 ;  /* 0x0000000215157211 */ /* 0x000fc400000f0eff */
[-C--:B------:R-:W-:Y:S02]  /*0430*/  LEA.HI.X.SX32 R13, R9, R2.reuse, 0x1, P1 ;  /* 0x00000002090d7211 */ /* 0x080fe400008f0eff */
[-C--:B------:R-:W-:Y:S01]  /*0440*/  LEA R10, P0, R25, R3.reuse, 0x1 ;  /* 0x00000003190a7211 */ /* 0x080fe200078008ff */
[----:B------:R-:W5:Y:S01]  /*0450*/  LDG.E.U16 R20, desc[UR14][R20.64] ;  /* 0x0000000e14147981 */ /* 0x000f62000c1e1500 */
[----:B-1----:R-:W-:Y:S02]  /*0460*/  LEA R14, P1, R27, R3, 0x1 ;  /* 0x000000031b0e7211 */ /* 0x002fe400078208ff */
[----:B------:R-:W-:Y:S01]  /*0470*/  LEA R22, R8, R27, 0x1 ;  /* 0x0000001b08167211 */ /* 0x000fe200078e08ff */
[----:B------:R-:W5:Y:S01]  /*0480*/  LDG.E.U16 R12, desc[UR14][R12.64] ;  /* 0x0000000e0c0c7981 */ /* 0x000f62000c1e1500 */
[-C--:B------:R-:W-:Y:S02]  /*0490*/  LEA.HI.X.SX32 R11, R25, R2.reuse, 0x1, P0 ;  /* 0x00000002190b7211 */ /* 0x080fe400000f0eff */
[----:B------:R-:W-:-:S02]  /*04a0*/  LEA.HI.X.SX32 R15, R27, R2, 0x1, P1 ;  /* 0x000000021b0f7211 */ /* 0x000fc400008f0eff */
[CC--:B------:R-:W-:Y:S01]  /*04b0*/  LEA R8, P0, R23.reuse, R3.reuse, 0x1 ;  /* 0x0000000317087211 */ /* 0x0c0fe200078008ff */
[----:B------:R0:W5:Y:S01]  /*04c0*/  LDG.E.U16 R10, desc[UR14][R10.64] ;  /* 0x0000000e0a0a7981 */ /* 0x000162000c1e1500 */
[C---:B------:R-:W-:Y:S02]  /*04d0*/  LEA R16, P1, R22.reuse, R3, 0x1 ;  /* 0x0000000316107211 */ /* 0x040fe400078208ff */
[-C--:B------:R-:W-:Y:S01]  /*04e0*/  LEA.HI.X.SX32 R9, R23, R2.reuse, 0x1, P0 ;  /* 0x0000000217097211 */ /* 0x080fe200000f0eff */
[----:B------:R-:W5:Y:S01]  /*04f0*/  LDG.E.U16 R14, desc[UR14][R14.64] ;  /* 0x0000000e0e0e7981 */ /* 0x000f62000c1e1500 */
[----:B------:R-:W-:-:S03]  /*0500*/  LEA.HI.X.SX32 R17, R22, R2, 0x1, P1 ;  /* 0x0000000216117211 */ /* 0x000fc600008f0eff */
[----:B------:R1:W5:Y:S04]  /*0510*/  LDG.E.U16 R8, desc[UR14][R8.64] ;  /* 0x0000000e08087981 */ /* 0x000368000c1e1500 */
[----:B------:R0:W5:Y:S01]  /*0520*/  LDG.E.U16 R19, desc[UR14][R16.64] ;  /* 0x0000000e10137981 */ /* 0x000162000c1e1500 */
[----:B------:R-:W0:Y:S01]  /*0530*/  S2UR UR8, SR_CgaCtaId ;  /* 0x00000000000879c3 */ /* 0x000e220000008800 */
[----:B------:R-:W-:Y:S01]  /*0540*/  UMOV UR4, 0x400 ;  /* 0x0000040000047882 */ /* 0x000fe20000000000 */
[----:B------:R-:W-:Y:S01]  /*0550*/  LOP3.LUT R2, R0, 0xff, RZ, 0xc0, !PT ;  /* 0x000000ff00027812 */ /* 0x000fe200078ec0ff */
[----:B0-----:R-:W-:-:S05]  /*0560*/  ULEA UR8, UR8, UR4, 0x18 ;  /* 0x0000000408087291 */ /* 0x001fca000f8ec0ff */
[----:B------:R-:W0:Y:S01]  /*0570*/  S2UR UR4, SR_CTAID.X ;  /* 0x00000000000479c3 */ /* 0x000e220000002500 */
[----:B------:R-:W-:Y:S01]  /*0580*/  SHF.R.S32.HI R3, RZ, 0x8, R0 ;  /* 0x00000008ff037819 */ /* 0x000fe20000011400 */
[----:B------:R-:W-:-:S03]  /*0590*/  IMAD.SHL.U32 R2, R2, 0x2, RZ ;  /* 0x0000000202027824 */ /* 0x000fc600078e00ff */
[----:B------:R-:W-:-:S04]  /*05a0*/  SGXT R3, R3, 0x1 ;  /* 0x000000010303781a */ /* 0x000fc80000000200 */
[----:B------:R-:W-:-:S04]  /*05b0*/  LOP3.LUT R3, R2, 0x210, R3, 0x78, !PT ;  /* 0x0000021002037812 */ /* 0x000fc800078e7803 */
[----:B------:R-:W-:Y:S01]  /*05c0*/  LOP3.LUT R11, R3, 0x20, RZ, 0x3c, !PT ;  /* 0x00000020030b7812 */ /* 0x000fe200078e3cff */
[----:B0-----:R-:W-:-:S04]  /*05d0*/  USHF.L.U32 UR4, UR4, 0x8, URZ ;  /* 0x0000000804047899 */ /* 0x001fc800080006ff */
[----:B------:R-:W-:-:S04]  /*05e0*/  UIADD3 UR16, UPT, UPT, UR4, 0x100, URZ ;  /* 0x0000010004107890 */ /* 0x000fc8000fffe0ff */
[----:B------:R-:W-:Y:S01]  /*05f0*/  UISETP.GE.AND UP0, UPT, UR16, 0x1, UPT ;  /* 0x000000011000788c */ /* 0x000fe2000bf06270 */
[C---:B-1----:R-:W-:Y:S02]  /*0600*/  LOP3.LUT R9, R3.reuse, 0x40, RZ, 0x3c, !PT ;  /* 0x0000004003097812 */ /* 0x042fe400078e3cff */
[----:B------:R-:W-:Y:S01]  /*0610*/  LOP3.LUT R2, R3, 0x60, RZ, 0x3c, !PT ;  /* 0x0000006003027812 */ /* 0x000fe200078e3cff */
[----:B------:R-:W-:Y:S01]  /*0620*/  IMAD.MOV.U32 R39, RZ, RZ, -0x800000 ;  /* 0xff800000ff277424 */ /* 0x000fe200078e00ff */
[----:B------:R-:W-:Y:S01]  /*0630*/  CS2R R16, SRZ ;  /* 0x0000000000107805 */ /* 0x000fe2000001ff00 */
[----:B------:R-:W-:Y:S01]  /*0640*/  IMAD.MOV.U32 R46, RZ, RZ, 0x3f800000 ;  /* 0x3f800000ff2e7424 */ /* 0x000fe200078e00ff */
[----:B------:R-:W-:Y:S01]  /*0650*/  CS2R R22, SRZ ;  /* 0x0000000000167805 */ /* 0x000fe2000001ff00 */
[----:B------:R-:W-:Y:S02]  /*0660*/  IMAD.MOV.U32 R45, RZ, RZ, 0x3f800000 ;  /* 0x3f800000ff2d7424 */ /* 0x000fe400078e00ff */
[----:B------:R-:W-:Y:S01]  /*0670*/  IMAD.MOV.U32 R37, RZ, RZ, -0x800000 ;  /* 0xff800000ff257424 */ /* 0x000fe200078e00ff */
[----:B--2---:R0:W-:Y:S02]  /*0680*/  STS.U16 [R3+UR8], R4 ;  /* 0x0000000403007988 */ /* 0x0041e40008000408 */
[----:B0-----:R-:W-:-:S02]  /*0690*/  LOP3.LUT R4, R0, 0x7, RZ, 0xc0, !PT ;  /* 0x0000000700047812 */ /* 0x001fc400078ec0ff */
[----:B---3--:R0:W-:Y:S02]  /*06a0*/  STS.U16 [R3+UR8+0x1000], R24 ;  /* 0x0010001803007988 */ /* 0x0081e40008000408 */
[----:B0-----:R-:W-:Y:S02]  /*06b0*/  CS2R R24, SRZ ;  /* 0x0000000000187805 */ /* 0x001fe4000001ff00 */
[----:B----4-:R-:W-:Y:S04]  /*06c0*/  STS.U16 [R3+UR8+0x2000], R30 ;  /* 0x0020001e03007988 */ /* 0x010fe80008000408 */
[----:B-----5:R0:W-:Y:S04]  /*06d0*/  STS.U16 [R3+UR8+0x3000], R20 ;  /* 0x0030001403007988 */ /* 0x0201e80008000408 */
[----:B------:R-:W-:Y:S04]  /*06e0*/  STS.U16 [R11+UR8+0x400], R5 ;  /* 0x000400050b007988 */ /* 0x000fe80008000408 */
[----:B------:R1:W-:Y:S04]  /*06f0*/  STS.U16 [R11+UR8+0x1400], R26 ;  /* 0x0014001a0b007988 */ /* 0x0003e80008000408 */
[----:B------:R-:W-:Y:S01]  /*0700*/  STS.U16 [R11+UR8+0x2400], R18 ;  /* 0x002400120b007988 */ /* 0x000fe20008000408 */
[----:B0-----:R-:W-:-:S03]  /*0710*/  CS2R R20, SRZ ;  /* 0x0000000000147805 */ /* 0x001fc6000001ff00 */
[----:B------:R0:W-:Y:S01]  /*0720*/  STS.U16 [R11+UR8+0x3400], R12 ;  /* 0x0034000c0b007988 */ /* 0x0001e20008000408 */
[----:B------:R-:W-:Y:S01]  /*0730*/  IMAD.SHL.U32 R3, R0, 0x2, RZ ;  /* 0x0000000200037824 */ /* 0x000fe200078e00ff */
[----:B-1----:R-:W-:Y:S02]  /*0740*/  CS2R R26, SRZ ;  /* 0x00000000001a7805 */ /* 0x002fe4000001ff00 */
[----:B------:R-:W-:Y:S04]  /*0750*/  STS.U16 [R9+UR8+0x800], R6 ;  /* 0x0008000609007988 */ /* 0x000fe80008000408 */
[----:B------:R-:W-:Y:S01]  /*0760*/  STS.U16 [R9+UR8+0x1800], R28 ;  /* 0x0018001c09007988 */ /* 0x000fe20008000408 */
[----:B0-----:R-:W-:-:S03]  /*0770*/  CS2R R12, SRZ ;  /* 0x00000000000c7805 */ /* 0x001fc6000001ff00 */
[----:B------:R-:W-:Y:S04]  /*0780*/  STS.U16 [R9+UR8+0x2800], R10 ;  /* 0x0028000a09007988 */ /* 0x000fe80008000408 */
[----:B------:R0:W-:Y:S04]  /*0790*/  STS.U16 [R9+UR8+0x3800], R14 ;  /* 0x0038000e09007988 */ /* 0x0001e80008000408 */
[----:B------:R-:W-:Y:S04]  /*07a0*/  STS.U16 [R2+UR8+0xc00], R7 ;  /* 0x000c000702007988 */ /* 0x000fe80008000408 */
[----:B------:R-:W-:Y:S01]  /*07b0*/  STS.U16 [R2+UR8+0x1c00], R29 ;  /* 0x001c001d02007988 */ /* 0x000fe20008000408 */
[----:B0-----:R-:W-:-:S03]  /*07c0*/  CS2R R14, SRZ ;  /* 0x00000000000e7805 */ /* 0x001fc6000001ff00 */
[----:B------:R-:W-:Y:S04]  /*07d0*/  STS.U16 [R2+UR8+0x2c00], R8 ;  /* 0x002c000802007988 */ /* 0x000fe80008000408 */
[----:B------:R0:W-:Y:S02]  /*07e0*/  STS.U16 [R2+UR8+0x3c00], R19 ;  /* 0x003c001302007988 */ /* 0x0001e40008000408 */
[----:B0-----:R-:W-:Y:S02]  /*07f0*/  CS2R R18, SRZ ;  /* 0x0000000000127805 */ /* 0x001fe4000001ff00 */
[----:B------:R-:W-:Y:S01]  /*0800*/  LOP3.LUT R2, R0, 0x1ff, RZ, 0xc0, !PT ;  /* 0x000001ff00027812 */ /* 0x000fe200078ec0ff */
[----:B------:R-:W-:Y:S06]  /*0810*/  BRA.U !UP0, `(.L_x_0) ;  /* 0x0000000d08cc7547 */ /* 0x000fec000b800000 */
[----:B------:R-:W0:Y:S01]  /*0820*/  LDCU.64 UR12, c[0x0][0x3d0] ;  /* 0x00007a00ff0c77ac */ /* 0x000e220008000a00 */
[----:B------:R-:W-:Y:S01]  /*0830*/  SHF.L.U32 R6, R2, 0x1, RZ ;  /* 0x0000000102067819 */ /* 0x000fe200000006ff */
[----:B------:R-:W-:Y:S01]  /*0840*/  IMAD R7, R4, 0x210, RZ ;  /* 0x0000021004077824 */ /* 0x000fe200078e02ff */
[C---:B------:R-:W-:Y:S01]  /*0850*/  LOP3.LUT R2, R0.reuse, 0x1e0, RZ, 0xc0, !PT ;  /* 0x000001e000027812 */ /* 0x040fe200078ec0ff */
[----:B------:R-:W1:Y:S01]  /*0860*/  LDCU.64 UR10, c[0x0][0x3c0] ;  /* 0x00007800ff0a77ac */ /* 0x000e620008000a00 */
[--C-:B------:R-:W-:Y:S01]  /*0870*/  SHF.R.U32.HI R43, RZ, 0x2, R0.reuse ;  /* 0x00000002ff2b7819 */ /* 0x100fe20000011600 */
[----:B------:R-:W-:Y:S01]  /*0880*/  IMAD.SHL.U32 R9, R0, 0x8, RZ ;  /* 0x0000000800097824 */ /* 0x000fe200078e00ff */
[----:B------:R-:W-:Y:S01]  /*0890*/  LOP3.LUT R5, R3, 0x10, RZ, 0xc0, !PT ;  /* 0x0000001003057812 */ /* 0x000fe200078ec0ff */
[----:B------:R-:W2:Y:S01]  /*08a0*/  LDCU UR5, c[0x0][0x3c8] ;  /* 0x00007900ff0577ac */ /* 0x000ea20008000800 */
[----:B------:R-:W-:Y:S01]  /*08b0*/  SHF.R.U32.HI R41, RZ, 0x2, R0 ;  /* 0x00000002ff297819 */ /* 0x000fe20000011600 */
[----:B------:R-:W-:Y:S01]  /*08c0*/  IMAD.MOV.U32 R46, RZ, RZ, 0x3f800000 ;  /* 0x3f800000ff2e7424 */ /* 0x000fe200078e00ff */
[----:B------:R-:W-:Y:S01]  /*08d0*/  SHF.R.U32.HI R2, RZ, 0x1, R2 ;  /* 0x00000001ff027819 */ /* 0x000fe20000011602 */
[----:B------:R-:W3:Y:S01]  /*08e0*/  LDCU.64 UR20, c[0x0][0x390] ;  /* 0x00007200ff1477ac */ /* 0x000ee20008000a00 */
[----:B------:R-:W-:Y:S01]  /*08f0*/  SGXT.U32 R43, R43, 0x3 ;  /* 0x000000032b2b781a */ /* 0x000fe20000000000 */
[----:B------:R-:W-:Y:S01]  /*0900*/  IMAD.MOV.U32 R50, RZ, RZ, -0x800000 ;  /* 0xff800000ff327424 */ /* 0x000fe200078e00ff */
[--C-:B------:R-:W-:Y:S01]  /*0910*/  LOP3.LUT R8, R5, 0x1e0, R0.reuse, 0xf8, !PT ;  /* 0x000001e005087812 */ /* 0x100fe200078ef800 */
[----:B------:R-:W4:Y:S01]  /*0920*/  LDCU.64 UR18, c[0x0][0x388] ;  /* 0x00007100ff1277ac */ /* 0x000f220008000a00 */
[----:B------:R-:W-:Y:S01]  /*0930*/  LOP3.LUT R41, R6, 0x30, R41, 0x78, !PT ;  /* 0x0000003006297812 */ /* 0x000fe200078e7829 */
[----:B------:R-:W-:Y:S01]  /*0940*/  IMAD.MOV.U32 R45, RZ, RZ, 0x3f800000 ;  /* 0x3f800000ff2d7424 */ /* 0x000fe200078e00ff */
[----:B------:R-:W-:Y:S01]  /*0950*/  LOP3.LUT R43, R2, UR4, R43, 0xfe, !PT ;  /* 0x00000004022b7c12 */ /* 0x000fe2000f8efe2b */
[----:B0-----:R-:W-:Y:S01]  /*0960*/  UIMAD UR6, UR9, UR12, URZ ;  /* 0x0000000c090672a4 */ /* 0x001fe2000f8e02ff */
[----:B------:R-:W-:Y:S01]  /*0970*/  LOP3.LUT R8, R7, R8, RZ, 0x3c, !PT ;  /* 0x0000000807087212 */ /* 0x000fe200078e3cff */
[----:B-1----:R-:W-:Y:S01]  /*0980*/  UIMAD UR4, UR9, UR10, URZ ;  /* 0x0000000a090472a4 */ /* 0x002fe2000f8e02ff */
[C---:B------:R-:W-:Y:S01]  /*0990*/  LOP3.LUT R2, R0.reuse, 0x1f, RZ, 0xc0, !PT ;  /* 0x0000001f00027812 */ /* 0x040fe200078ec0ff */
[----:B------:R-:W-:Y:S01]  /*09a0*/  USHF.L.U32 UR7, UR6, 0x1, URZ ;  /* 0x0000000106077899 */ /* 0x000fe200080006ff */
[C---:B------:R-:W-:Y:S01]  /*09b0*/  LOP3.LUT R6, R0.reuse, 0xf, RZ, 0xc0, !PT ;  /* 0x0000000f00067812 */ /* 0x040fe200078ec0ff */
[----:B------:R-:W0:Y:S01]  /*09c0*/  LDCU UR10, c[0x0][0x3d8] ;  /* 0x00007b00ff0a77ac */ /* 0x000e220008000800 */
[----:B------:R-:W-:Y:S01]  /*09d0*/  LOP3.LUT R7, R0, 0x10, RZ, 0xc0, !PT ;  /* 0x0000001000077812 */ /* 0x000fe200078ec0ff */
[----:B--2---:R-:W-:Y:S01]  /*09e0*/  IMAD R5, R2, UR5, RZ ;  /* 0x0000000502057c24 */ /* 0x004fe2000f8e02ff */
[----:B------:R-:W-:Y:S01]  /*09f0*/  LOP3.LUT R9, R9, 0x30, RZ, 0xc0, !PT ;  /* 0x0000003009097812 */ /* 0x000fe200078ec0ff */
[----:B------:R-:W-:Y:S01]  /*0a00*/  IMAD R6, R6, UR13, RZ ;  /* 0x0000000d06067c24 */ /* 0x000fe2000f8e02ff */
[C---:B------:R-:W-:Y:S01]  /*0a10*/  LEA R40, R7.reuse, UR8, 0x8 ;  /* 0x0000000807287c11 */ /* 0x040fe2000f8e40ff */
[----:B------:R-:W-:Y:S01]  /*0a20*/  USHF.L.U32 UR5, UR4, 0x1, URZ ;  /* 0x0000000104057899 */ /* 0x000fe200080006ff */
[----:B------:R-:W-:Y:S01]  /*0a30*/  IMAD.U32 R11, RZ, RZ, UR7 ;  /* 0x00000007ff0b7e24 */ /* 0x000fe2000f8e00ff */
[----:B------:R-:W-:Y:S01]  /*0a40*/  LOP3.LUT R44, R0, 0x3, RZ, 0xc0, !PT ;  /* 0x00000003002c7812 */ /* 0x000fe200078ec0ff */
[----:B------:R-:W-:Y:S01]  /*0a50*/  IMAD R10, R4, 0x40, R9 ;  /* 0x00000040040a7824 */ /* 0x000fe200078e0209 */
[----:B------:R-:W-:Y:S01]  /*0a60*/  SHF.R.U32.HI R14, RZ, 0x5, R0 ;  /* 0x00000005ff0e7819 */ /* 0x000fe20000011600 */
[----:B------:R-:W-:Y:S01]  /*0a70*/  IMAD.SHL.U32 R4, R6, 0x2, RZ ;  /* 0x0000000206047824 */ /* 0x000fe200078e00ff */
[----:B------:R-:W-:Y:S01]  /*0a80*/  UIMAD.WIDE UR6, UR6, 0x2, URZ ;  /* 0x00000002060678a5 */ /* 0x000fe2000f8e02ff */
[----:B------:R-:W-:Y:S01]  /*0a90*/  IMAD R12, R7, -0xf0, R40 ;  /* 0xffffff10070c7824 */ /* 0x000fe200078e0228 */
[----:B------:R-:W-:Y:S01]  /*0aa0*/  SHF.R.S32.HI R7, RZ, 0x2, R0 ;  /* 0x00000002ff077819 */ /* 0x000fe20000011400 */
[----:B------:R-:W-:Y:S01]  /*0ab0*/  IMAD.SHL.U32 R2, R5, 0x2, RZ ;  /* 0x0000000205027824 */ /* 0x000fe200078e00ff */
[----:B---3--:R-:W-:Y:S01]  /*0ac0*/  IADD3 R11, P2, P3, R4, UR20, R11 ;  /* 0x00000014040b7c10 */ /* 0x008fe2000fb5e00b */
[----:B------:R-:W-:Y:S01]  /*0ad0*/  IMAD.U32 R13, RZ, RZ, UR5 ;  /* 0x00000005ff0d7e24 */ /* 0x000fe2000f8e00ff */
[----:B------:R-:W-:Y:S01]  /*0ae0*/  SGXT R4, R7, 0x1 ;  /* 0x000000010704781a */ /* 0x000fe20000000200 */
[----:B------:R-:W-:Y:S01]  /*0af0*/  UIMAD.WIDE UR4, UR4, 0x2, URZ ;  /* 0x00000002040478a5 */ /* 0x000fe2000f8e02ff */
[----:B------:R-:W-:Y:S01]  /*0b00*/  IADD3 R40, PT, PT, R8, R40, RZ ;  /* 0x0000002808287210 */ /* 0x000fe20007ffe0ff */
[----:B------:R-:W-:Y:S01]  /*0b10*/  IMAD.HI R5, R5, 0x2, RZ ;  /* 0x0000000205057827 */ /* 0x000fe200078e02ff */
[----:B----4-:R-:W-:-:S02]  /*0b20*/  IADD3 R13, P0, P1, R2, UR18, R13 ;  /* 0x00000012020d7c10 */ /* 0x010fc4000f91e00d */
[----:B------:R-:W-:Y:S02]  /*0b30*/  CS2R R24, SRZ ;  /* 0x0000000000187805 */ /* 0x000fe4000001ff00 */
[----:B------:R-:W-:Y:S02]  /*0b40*/  SHF.R.S32.HI R2, RZ, 0x6, R0 ;  /* 0x00000006ff027819 */ /* 0x000fe40000011400 */
[----:B------:R-:W-:Y:S02]  /*0b50*/  CS2R R26, SRZ ;  /* 0x00000000001a7805 */ /* 0x000fe4000001ff00 */
[----:B------:R-:W-:Y:S02]  /*0b60*/  LOP3.LUT R7, R4, 0x90, RZ, 0xc0, !PT ;  /* 0x0000009004077812 */ /* 0x000fe400078ec0ff */
[----:B------:R-:W-:Y:S02]  /*0b70*/  CS2R R16, SRZ ;  /* 0x0000000000107805 */ /* 0x000fe4000001ff00 */
[----:B------:R-:W-:-:S02]  /*0b80*/  SGXT R2, R2, 0x1 ;  /* 0x000000010202781a */ /* 0x000fc40000000200 */
[----:B------:R-:W-:Y:S02]  /*0b90*/  CS2R R18, SRZ ;  /* 0x0000000000127805 */ /* 0x000fe4000001ff00 */
[----:B------:R-:W-:Y:S01]  /*0ba0*/  SHF.R.U32.HI R8, RZ, 0x4, R0 ;  /* 0x00000004ff087819 */ /* 0x000fe20000011600 */
[----:B------:R-:W-:Y:S01]  /*0bb0*/  IMAD R4, R44, 0x20, R7 ;  /* 0x000000202c047824 */ /* 0x000fe200078e0207 */
[----:B------:R-:W-:Y:S01]  /*0bc0*/  LOP3.LUT R2, R2, 0x90, RZ, 0xc0, !PT ;  /* 0x0000009002027812 */ /* 0x000fe200078ec0ff */
[----:B------:R-:W-:Y:S01]  /*0bd0*/  IMAD.HI R7, R6, 0x2, RZ ;  /* 0x0000000206077827 */ /* 0x000fe200078e02ff */
[--C-:B------:R-:W-:Y:S02]  /*0be0*/  LOP3.LUT R0, R10, 0x30, R3.reuse, 0x78, !PT ;  /* 0x000000300a007812 */ /* 0x100fe400078e7803 */
[----:B------:R-:W-:Y:S02]  /*0bf0*/  CS2R R20, SRZ ;  /* 0x0000000000147805 */ /* 0x000fe4000001ff00 */
[--C-:B------:R-:W-:Y:S01]  /*0c00*/  LOP3.LUT R9, R4, 0x10, R3.reuse, 0x78, !PT ;  /* 0x0000001004097812 */ /* 0x100fe200078e7803 */
[----:B------:R-:W-:Y:S01]  /*0c10*/  IMAD.U32 R10, RZ, RZ, UR5 ;  /* 0x00000005ff0a7e24 */ /* 0x000fe2000f8e00ff */
[----:B------:R-:W-:-:S02]  /*0c20*/  LOP3.LUT R2, R2, 0x37e, R3, 0x78, !PT ;  /* 0x0000037e02027812 */ /* 0x000fc400078e7803 */
[----:B------:R-:W-:Y:S02]  /*0c30*/  CS2R R22, SRZ ;  /* 0x0000000000167805 */ /* 0x000fe4000001ff00 */
[----:B------:R-:W-:Y:S01]  /*0c40*/  SGXT.U32 R4, R14, 0x4 ;  /* 0x000000040e04781a */ /* 0x000fe20000000000 */
[----:B------:R-:W-:Y:S01]  /*0c50*/  IMAD.U32 R14, RZ, RZ, UR7 ;  /* 0x00000007ff0e7e24 */ /* 0x000fe2000f8e00ff */
[----:B------:R-:W-:Y:S01]  /*0c60*/  SGXT.U32 R3, R8, 0x5 ;  /* 0x000000050803781a */ /* 0x000fe20000000000 */
[----:B------:R-:W-:Y:S01]  /*0c70*/  UMOV UR6, URZ ;  /* 0x000000ff00067c82 */ /* 0x000fe20008000000 */
[----:B------:R-:W-:Y:S01]  /*0c80*/  IADD3.X R15, PT, PT, R5, UR19, R10, P0, P1 ;  /* 0x00000013050f7c10 */ /* 0x000fe200087e240a */
[----:B------:R-:W-:Y:S01]  /*0c90*/  IMAD R6, R4, UR11, RZ ;  /* 0x0000000b04067c24 */ /* 0x000fe2000f8e02ff */
[----:B------:R-:W-:Y:S01]  /*0ca0*/  IADD3.X R7, PT, PT, R7, UR21, R14, P2, P3 ;  /* 0x0000001507077c10 */ /* 0x000fe200097e640e */
[----:B0-----:R-:W-:Y:S01]  /*0cb0*/  IMAD R8, R3, UR10, RZ ;  /* 0x0000000a03087c24 */ /* 0x001fe2000f8e02ff */
[----:B------:R-:W-:Y:S01]  /*0cc0*/  MOV R48, 0xff800000 ;  /* 0xff80000000307802 */ /* 0x000fe20000000f00 */
[----:B------:R-:W-:Y:S01]  /*0cd0*/  IMAD.IADD R5, R9, 0x1, R12 ;  /* 0x0000000109057824 */ /* 0x000fe200078e020c */
[----:B------:R-:W-:-:S02]  /*0ce0*/  LEA R3, P0, R6, R13, 0x1 ;  /* 0x0000000d06037211 */ /* 0x000fc400078008ff */
[----:B------:R-:W-:Y:S02]  /*0cf0*/  CS2R R12, SRZ ;  /* 0x00000000000c7805 */ /* 0x000fe4000001ff00 */
[----:B------:R-:W-:Y:S01]  /*0d00*/  LEA R4, P1, R8, R11, 0x1 ;  /* 0x0000000b08047211 */ /* 0x000fe200078208ff */
[----:B------:R-:W-:Y:S01]  /*0d10*/  UMOV UR7, URZ ;  /* 0x000000ff00077c82 */ /* 0x000fe20008000000 */
[----:B------:R-:W-:Y:S02]  /*0d20*/  LEA.HI.X.SX32 R6, R6, R15, 0x1, P0 ;  /* 0x0000000f06067211 */ /* 0x000fe400000f0eff */
[----:B------:R-:W-:Y:S02]  /*0d30*/  CS2R R14, SRZ ;  /* 0x00000000000e7805 */ /* 0x000fe4000001ff00 */
[----:B------:R-:W-:Y:S01]  /*0d40*/  LEA.HI.X.SX32 R7, R8, R7, 0x1, P1 ;  /* 0x0000000708077211 */ /* 0x000fe200008f0eff */
[----:B------:R-:W0:Y:S01]  /*0d50*/  LDCU UR10, c[0x0][0x3a8] ;  /* 0x00007500ff0a77ac */ /* 0x000e220008000800 */
[----:B------:R-:W-:Y:S01]  /*0d60*/  LOP3.LUT R42, R43, 0x8, RZ, 0xfc, !PT ;  /* 0x000000082b2a7812 */ /* 0x000fe200078efcff */
[----:B------:R-:W-:Y:S01]  /*0d70*/  UMOV UR4, URZ ;  /* 0x000000ff00047c82 */ /* 0x000fe20008000000 */
[----:B------:R-:W-:-:S05]  /*0d80*/  UMOV UR5, URZ ;  /* 0x000000ff00057c82 */ /* 0x000fca0008000000 */
.L_x_1:
[----:B------:R-:W-:Y:S02]  /*0d90*/  IMAD.U32 R28, RZ, RZ, UR4 ;  /* 0x00000004ff1c7e24 */ /* 0x000fe4000f8e00ff */
[----:B------:R-:W-:-:S03]  /*0da0*/  IMAD.U32 R9, RZ, RZ, UR4 ;  /* 0x00000004ff097e24 */ /* 0x000fc6000f8e00ff */
[----:B------:R-:W-:-:S04]  /*0db0*/  LEA R28, P0, R28, R3, 0x1 ;  /* 0x000000031c1c7211 */ /* 0x000fc800078008ff */
[----:B------:R-:W-:-:S05]  /*0dc0*/  LEA.HI.X.SX32 R29, R9, R6, 0x1, P0 ;  /* 0x00000006091d7211 */ /* 0x000fca00000f0eff */
[----:B------:R-:W2:Y:S01]  /*0dd0*/  LDG.E.U16 R54, desc[UR14][R28.64] ;  /* 0x0000000e1c367981 */ /* 0x000ea2000c1e1500 */
[----:B------:R-:W-:Y:S02]  /*0de0*/  IMAD.U32 R53, RZ, RZ, UR5 ;  /* 0x00000005ff357e24 */ /* 0x000fe4000f8e00ff */
[----:B------:R-:W-:Y:S01]  /*0df0*/  IMAD.U32 R8, RZ, RZ, UR5 ;  /* 0x00000005ff087e24 */ /* 0x000fe2000f8e00ff */
[----:B------:R-:W-:Y:S02]  /*0e00*/  BAR.SYNC.DEFER_BLOCKING 0x0 ;  /* 0x0000000000007b1d */ /* 0x000fe40000010000 */
[----:B------:R-:W-:-:S04]  /*0e10*/  LEA R52, P0, R53, R4, 0x1 ;  /* 0x0000000435347211 */ /* 0x000fc800078008ff */
[----:B------:R-:W-:Y:S01]  /*0e20*/  LEA.HI.X.SX32 R53, R8, R7, 0x1, P0 ;  /* 0x0000000708357211 */ /* 0x000fe200000f0eff */
[----:B--2---:R-:W-:Y:S01]  /*0e30*/  STS.U16 [R41+UR8+0x4000], R54 ;  /* 0x0040003629007988 */ /* 0x004fe20008000408 */
[----:B------:R-:W-:Y:S06]  /*0e40*/  BAR.SYNC.DEFER_BLOCKING 0x0 ;  /* 0x0000000000007b1d */ /* 0x000fec0000010000 */
[----:B------:R-:W2:Y:S01]  /*0e50*/  LDG.E.U16 R49, desc[UR14][R52.64] ;  /* 0x0000000e34317981 */ /* 0x000ea2000c1e1500 */
[----:B------:R-:W-:Y:S02]  /*0e60*/  ULEA UR5, UR13, UR5, 0x4 ;  /* 0x000000050d057291 */ /* 0x000fe4000f8e20ff */
[----:B------:R-:W-:Y:S01]  /*0e70*/  ULEA UR4, UR11, UR4, 0x4 ;  /* 0x000000040b047291 */ /* 0x000fe2000f8e20ff */
[----:B------:R-:W-:Y:S04]  /*0e80*/  LDSM.16.MT88.4 R8, [R40] ;  /* 0x000000002808783b */ /* 0x000fe80000004200 */
[----:B------:R-:W1:Y:S04]  /*0e90*/  LDSM.16.M88.4 R36, [R0+UR8+0x4000] ;  /* 0x004000080024783b */ /* 0x000e680008000200 */
[----:B------:R-:W3:Y:S01]  /*0ea0*/  LDSM.16.MT88.4 R28, [R40+0x2000] ;  /* 0x00200000281c783b */ /* 0x000ee20000004200 */
[----:B-1----:R-:W-:-:S15]  /*0eb0*/  HMMA.16816.F32 R32, R8, R36, RZ ;  /* 0x000000240820723c */ /* 0x002fde00000018ff */
[----:B------:R-:W-:-:S05]  /*0ec0*/  NOP ;  /* 0x0000000000007918 */ /* 0x000fca0000000000 */
[----:B---3--:R-:W-:Y:S01]  /*0ed0*/  HMMA.16816.F32 R36, R28, R38, R32 ;  /* 0x000000261c24723c */ /* 0x008fe20000001820 */
[----:B------:R-:W1:Y:S01]  /*0ee0*/  LDSM.16.M88.4 R32, [R0+UR8+0x4200] ;  /* 0x004200080020783b */ /* 0x000e620008000200 */
[----:B------:R-:W-:-:S15]  /*0ef0*/  BAR.SYNC.DEFER_BLOCKING 0x0 ;  /* 0x0000000000007b1d */ /* 0x000fde0000010000 */
[----:B------:R-:W-:Y:S02]  /*0f00*/  NOP ;  /* 0x0000000000007918 */ /* 0x000fe40000000000 */
[----:B0-----:R-:W-:Y:S01]  /*0f10*/  FMUL R36, R36, UR10 ;  /* 0x0000000a24247c20 */ /* 0x001fe20008400000 */
[----:B------:R-:W-:Y:S01]  /*0f20*/  FMUL R39, R39, UR10 ;  /* 0x0000000a27277c20 */ /* 0x000fe20008400000 */
[----:B-1----:R-:W-:Y:S01]  /*0f30*/  HMMA.16816.F32 R8, R8, R32, RZ ;  /* 0x000000200808723c */ /* 0x002fe200000018ff */
[----:B------:R-:W-:-:S15]  /*0f40*/  FMUL R32, R37, UR10 ;  /* 0x0000000a25207c20 */ /* 0x000fde0008400000 */
[----:B------:R-:W-:-:S04]  /*0f50*/  NOP ;  /* 0x0000000000007918 */ /* 0x000fc80000000000 */
[----:B------:R-:W-:Y:S01]  /*0f60*/  HMMA.16816.F32 R8, R28, R34, R8 ;  /* 0x000000221c08723c */ /* 0x000fe20000001808 */
[----:B------:R-:W-:Y:S01]  /*0f70*/  LEA R31, P0, R44, UR6, 0x1 ;  /* 0x000000062c1f7c11 */ /* 0x000fe2000f8008ff */
[----:B------:R-:W-:Y:S01]  /*0f80*/  FMUL R34, R38, UR10 ;  /* 0x0000000a26227c20 */ /* 0x000fe20008400000 */
[----:B------:R-:W-:Y:S02]  /*0f90*/  UIADD3 UR6, UP0, UPT, UR6, 0x10, URZ ;  /* 0x0000001006067890 */ /* 0x000fe4000ff1e0ff */
[C---:B------:R-:W-:Y:S01]  /*0fa0*/  IADD3 R28, P2, PT, R31.reuse, 0x8, RZ ;  /* 0x000000081f1c7810 */ /* 0x040fe20007f5e0ff */
[----:B------:R-:W-:Y:S01]  /*0fb0*/  IMAD.X R33, RZ, RZ, UR7, P0 ;  /* 0x00000007ff217e24 */ /* 0x000fe200080e06ff */
[-C--:B------:R-:W-:Y:S01]  /*0fc0*/  ISETP.GT.U32.AND P0, PT, R31, R43.reuse, PT ;  /* 0x0000002b1f00720c */ /* 0x080fe20003f04070 */
[----:B------:R-:W-:Y:S01]  /*0fd0*/  UIADD3.X UR7, UPT, UPT, URZ, UR7, URZ, UP0, !UPT ;  /* 0x00000007ff077290 */ /* 0x000fe200087fe4ff */
[----:B------:R-:W-:Y:S01]  /*0fe0*/  ISETP.GT.U32.AND P1, PT, R28, R43, PT ;  /* 0x0000002b1c00720c */ /* 0x000fe20003f24070 */
[----:B------:R-:W-:Y:S01]  /*0ff0*/  UISETP.GE.U32.AND UP0, UPT, UR6, UR16, UPT ;  /* 0x000000100600728c */ /* 0x000fe2000bf06070 */
[----:B------:R-:W-:-:S02]  /*1000*/  IADD3.X R29, PT, PT, RZ, R33, RZ, P2, !PT ;  /* 0x00000021ff1d7210 */ /* 0x000fc400017fe4ff */
[C---:B------:R-:W-:Y:S01]  /*1010*/  IADD3 R28, P2, PT, R31.reuse, 0x9, RZ ;  /* 0x000000091f1c7810 */ /* 0x040fe20007f5e0ff */
[----:B------:R-:W-:Y:S01]  /*1020*/  UISETP.GE.U32.AND.EX UP0, UPT, UR7, URZ, UPT, UP0 ;  /* 0x000000ff0700728c */ /* 0x000fe2000bf06100 */
[-C--:B------:R-:W-:Y:S02]  /*1030*/  ISETP.GE.U32.AND P3, PT, R31, R43.reuse, PT ;  /* 0x0000002b1f00720c */ /* 0x080fe40003f66070 */
[----:B------:R-:W-:Y:S01]  /*1040*/  ISETP.GT.U32.AND.EX P1, PT, R29, RZ, PT, P1 ;  /* 0x000000ff1d00720c */ /* 0x000fe20003f24110 */
[----:B------:R-:W-:Y:S02]  /*1050*/  IMAD.X R35, RZ, RZ, R33, P2 ;  /* 0x000000ffff237224 */ /* 0x000fe400010e0621 */
[----:B------:R-:W-:Y:S01]  /*1060*/  FMUL R8, R8, UR10 ;  /* 0x0000000a08087c20 */ /* 0x000fe20008400000 */
[----:B------:R-:W-:Y:S01]  /*1070*/  ISETP.GT.U32.AND.EX P0, PT, R33, RZ, PT, P0 ;  /* 0x000000ff2100720c */ /* 0x000fe20003f04100 */
[----:B------:R-:W-:Y:S01]  /*1080*/  FMUL R30, R9, UR10 ;  /* 0x0000000a091e7c20 */ /* 0x000fe20008400000 */
[----:B------:R-:W-:Y:S01]  /*1090*/  ISETP.GE.U32.AND.EX P3, PT, R33, RZ, PT, P3 ;  /* 0x000000ff2100720c */ /* 0x000fe20003f66130 */
[----:B------:R-:W-:Y:S01]  /*10a0*/  FMUL R10, R10, UR10 ;  /* 0x0000000a0a0a7c20 */ /* 0x000fe20008400000 */
[----:B------:R-:W-:-:S02]  /*10b0*/  ISETP.GT.U32.AND P4, PT, R28, R43, PT ;  /* 0x0000002b1c00720c */ /* 0x000fc40003f84070 */
[----:B------:R-:W-:Y:S02]  /*10c0*/  FSEL R8, R8, -INF , !P1 ;  /* 0xff80000008087808 */ /* 0x000fe40004800000 */
[----:B------:R-:W-:Y:S02]  /*10d0*/  ISETP.GT.U32.AND.EX P2, PT, R35, RZ, PT, P4 ;  /* 0x000000ff2300720c */ /* 0x000fe40003f44140 */
[----:B------:R-:W-:Y:S02]  /*10e0*/  FSEL R9, R36, -INF , !P0 ;  /* 0xff80000024097808 */ /* 0x000fe40004000000 */
[----:B------:R-:W-:Y:S02]  /*10f0*/  FSEL R32, R32, -INF , !P3 ;  /* 0xff80000020207808 */ /* 0x000fe40005800000 */
[CC--:B------:R-:W-:Y:S02]  /*1100*/  ISETP.GT.U32.AND P1, PT, R31.reuse, R42.reuse, PT ;  /* 0x0000002a1f00720c */ /* 0x0c0fe40003f24070 */
[----:B------:R-:W-:-:S02]  /*1110*/  ISETP.GE.U32.AND P3, PT, R31, R42, PT ;  /* 0x0000002a1f00720c */ /* 0x000fc40003f66070 */
[----:B------:R-:W-:Y:S02]  /*1120*/  FSEL R30, R30, -INF , !P2 ;  /* 0xff8000001e1e7808 */ /* 0x000fe40005000000 */
[----:B------:R-:W-:Y:S02]  /*1130*/  FMNMX3 R29, R9, R32, R8, !PT ;  /* 0x00000020091d7276 */ /* 0x000fe40007800008 */
[C---:B------:R-:W-:Y:S02]  /*1140*/  ISETP.GT.U32.AND.EX P1, PT, R33.reuse, RZ, PT, P1 ;  /* 0x000000ff2100720c */ /* 0x040fe40003f24110 */
[----:B------:R-:W-:Y:S02]  /*1150*/  ISETP.GE.U32.AND.EX P3, PT, R33, RZ, PT, P3 ;  /* 0x000000ff2100720c */ /* 0x000fe40003f66130 */
[----:B------:R-:W-:Y:S01]  /*1160*/  ISETP.GT.U32.AND P2, PT, R28, R42, PT ;  /* 0x0000002a1c00720c */ /* 0x000fe20003f44070 */
[----:B------:R-:W-:Y:S01]  /*1170*/  FMUL R28, R11, UR10 ;  /* 0x0000000a0b1c7c20 */ /* 0x000fe20008400000 */
[----:B------:R-:W-:-:S02]  /*1180*/  FMNMX R29, R30, R29, !PT ;  /* 0x0000001d1e1d7209 */ /* 0x000fc40007800000 */
[----:B------:R-:W-:Y:S02]  /*1190*/  ISETP.GT.U32.AND.EX P2, PT, R35, RZ, PT, P2 ;  /* 0x000000ff2300720c */ /* 0x000fe40003f44120 */
[----:B------:R-:W-:Y:S01]  /*11a0*/  FSEL R10, R10, -INF , !P0 ;  /* 0xff8000000a0a7808 */ /* 0x000fe20004000000 */
[----:B------:R-:W0:Y:S01]  /*11b0*/  SHFL.BFLY PT, R36, R29, 0x2, 0x1f ;  /* 0x0c401f001d247f89 */ /* 0x000e2200000e0000 */
[----:B------:R-:W-:Y:S02]  /*11c0*/  FSEL R34, R34, -INF , !P1 ;  /* 0xff80000022227808 */ /* 0x000fe40004800000 */
[----:B------:R-:W-:Y:S02]  /*11d0*/  FSEL R11, R39, -INF , !P3 ;  /* 0xff800000270b7808 */ /* 0x000fe40005800000 */
[----:B------:R-:W-:Y:S02]  /*11e0*/  FSEL R28, R28, -INF , !P2 ;  /* 0xff8000001c1c7808 */ /* 0x000fe40005000000 */
[----:B------:R-:W-:-:S04]  /*11f0*/  FMNMX3 R31, R34, R11, R10, !PT ;  /* 0x0000000b221f7276 */ /* 0x000fc8000780000a */
[----:B------:R-:W-:-:S05]  /*1200*/  FMNMX R31, R28, R31, !PT ;  /* 0x0000001f1c1f7209 */ /* 0x000fca0007800000 */
[----:B------:R-:W1:Y:S01]  /*1210*/  SHFL.BFLY PT, R38, R31, 0x2, 0x1f ;  /* 0x0c401f001f267f89 */ /* 0x000e6200000e0000 */
[----:B0-----:R-:W-:-:S05]  /*1220*/  FMNMX R33, R29, R36, !PT ;  /* 0x000000241d217209 */ /* 0x001fca0007800000 */
[----:B------:R-:W0:Y:S01]  /*1230*/  SHFL.BFLY PT, R39, R33, 0x1, 0x1f ;  /* 0x0c201f0021277f89 */ /* 0x000e2200000e0000 */
[----:B-1----:R-:W-:-:S05]  /*1240*/  FMNMX R37, R31, R38, !PT ;  /* 0x000000261f257209 */ /* 0x002fca0007800000 */
[----:B------:R-:W1:Y:S01]  /*1250*/  SHFL.BFLY PT, R35, R37, 0x1, 0x1f ;  /* 0x0c201f0025237f89 */ /* 0x000e6200000e0000 */
[----:B0-----:R-:W-:-:S05]  /*1260*/  FMNMX3 R39, R33, R39, R50, !PT ;  /* 0x0000002721277276 */ /* 0x001fca0007800032 */
[--C-:B------:R-:W-:Y:S01]  /*1270*/  FADD R8, R8, -R39.reuse ;  /* 0x8000002708087221 */ /* 0x100fe20000000000 */
[--C-:B------:R-:W-:Y:S01]  /*1280*/  FADD R9, R9, -R39.reuse ;  /* 0x8000002709097221 */ /* 0x100fe20000000000 */
[----:B------:R-:W-:Y:S01]  /*1290*/  FADD R31, -R39, R50 ;  /* 0x00000032271f7221 */ /* 0x000fe20000000100 */
[--C-:B------:R-:W-:Y:S01]  /*12a0*/  FADD R32, R32, -R39.reuse ;  /* 0x8000002720207221 */ /* 0x100fe20000000000 */
[----:B------:R-:W-:Y:S01]  /*12b0*/  FMUL R36, R8, 1.4426950216293334961 ;  /* 0x3fb8aa3b08247820 */ /* 0x000fe20000400000 */
[----:B------:R-:W-:Y:S01]  /*12c0*/  FADD R8, R30, -R39 ;  /* 0x800000271e087221 */ /* 0x000fe20000000000 */
[----:B------:R-:W-:Y:S01]  /*12d0*/  FMUL R9, R9, 1.4426950216293334961 ;  /* 0x3fb8aa3b09097820 */ /* 0x000fe20000400000 */
[----:B------:R-:W-:Y:S01]  /*12e0*/  FMUL R51, R31, 1.4426950216293334961 ;  /* 0x3fb8aa3b1f337820 */ /* 0x000fe20000400000 */
[----:B------:R-:W-:Y:S01]  /*12f0*/  FMUL R32, R32, 1.4426950216293334961 ;  /* 0x3fb8aa3b20207820 */ /* 0x000fe20000400000 */
[----:B------:R-:W-:Y:S01]  /*1300*/  FMUL R8, R8, 1.4426950216293334961 ;  /* 0x3fb8aa3b08087820 */ /* 0x000fe20000400000 */
[----:B------:R-:W-:Y:S01]  /*1310*/  MUFU.EX2 R29, R9 ;  /* 0x00000009001d7308 */ /* 0x000fe20000000800 */
[----:B-1----:R-:W-:-:S05]  /*1320*/  FMNMX3 R37, R37, R35, R48, !PT ;  /* 0x0000002325257276 */ /* 0x002fca0007800030 */
[--C-:B------:R-:W-:Y:S01]  /*1330*/  FADD R34, R34, -R37.reuse ;  /* 0x8000002522227221 */ /* 0x100fe20000000000 */
[--C-:B------:R-:W-:Y:S01]  /*1340*/  FADD R11, R11, -R37.reuse ;  /* 0x800000250b0b7221 */ /* 0x100fe20000000000 */
[----:B------:R-:W-:Y:S01]  /*1350*/  MUFU.EX2 R33, R8 ;  /* 0x0000000800217308 */ /* 0x000fe20000000800 */
[--C-:B------:R-:W-:Y:S01]  /*1360*/  FADD R28, R28, -R37.reuse ;  /* 0x800000251c1c7221 */ /* 0x100fe20000000000 */
[----:B------:R-:W-:Y:S01]  /*1370*/  FMUL R31, R34, 1.4426950216293334961 ;  /* 0x3fb8aa3b221f7820 */ /* 0x000fe20000400000 */
[----:B------:R-:W-:Y:S01]  /*1380*/  FMUL R35, R11, 1.4426950216293334961 ;  /* 0x3fb8aa3b0b237820 */ /* 0x000fe20000400000 */
[----:B------:R-:W-:Y:S01]  /*1390*/  FADD R34, R10, -R37 ;  /* 0x800000250a227221 */ /* 0x000fe20000000000 */
[----:B------:R-:W-:-:S03]  /*13a0*/  FMUL R38, R28, 1.4426950216293334961 ;  /* 0x3fb8aa3b1c267820 */ /* 0x000fc60000400000 */
[----:B------:R0:W-:Y:S01]  /*13b0*/  MUFU.EX2 R30, R36 ;  /* 0x00000024001e7308 */ /* 0x0001e20000000800 */
[----:B------:R-:W-:-:S07]  /*13c0*/  FMUL R34, R34, 1.4426950216293334961 ;  /* 0x3fb8aa3b22227820 */ /* 0x000fce0000400000 */
[----:B------:R-:W1:Y:S01]  /*13d0*/  MUFU.EX2 R32, R32 ;  /* 0x0000002000207308 */ /* 0x000e620000000800 */
[----:B0-----:R-:W-:Y:S01]  /*13e0*/  FADD R36, -R37, R48 ;  /* 0x0000003025247221 */ /* 0x001fe20000000100 */
[----:B------:R-:W-:-:S03]  /*13f0*/  IMAD.MOV.U32 R48, RZ, RZ, R37 ;  /* 0x000000ffff307224 */ /* 0x000fc600078e0025 */
[----:B------:R-:W-:-:S03]  /*1400*/  FMUL R36, R36, 1.4426950216293334961 ;  /* 0x3fb8aa3b24247820 */ /* 0x000fc60000400000 */
[----:B------:R-:W-:Y:S08]  /*1410*/  MUFU.EX2 R31, R31 ;  /* 0x0000001f001f7308 */ /* 0x000ff00000000800 */
[----:B------:R0:W3:Y:S01]  /*1420*/  MUFU.EX2 R50, R35 ;  /* 0x0000002300327308 */ /* 0x0000e20000000800 */
[----:B-1----:R-:W-:-:S07]  /*1430*/  F2FP.F16.F32.PACK_AB R28, R32, R29 ;  /* 0x0000001d201c723e */ /* 0x002fce00000000ff */
[----:B------:R-:W1:Y:S01]  /*1440*/  MUFU.EX2 R51, R51 ;  /* 0x0000003300337308 */ /* 0x000e620000000800 */
[----:B0-----:R-:W-:Y:S01]  /*1450*/  FADD R35, R29, R32 ;  /* 0x000000201d237221 */ /* 0x001fe20000000000 */
[----:B--2---:R0:W-:Y:S03]  /*1460*/  STS.U16 [R2+UR8+0x4000], R49 ;  /* 0x0040003102007988 */ /* 0x0041e60008000408 */
[----:B------:R-:W-:Y:S01]  /*1470*/  FADD R32, R30, R35 ;  /* 0x000000231e207221 */ /* 0x000fe20000000000 */
[----:B------:R-:W-:Y:S01]  /*1480*/  BAR.SYNC.DEFER_BLOCKING 0x0 ;  /* 0x0000000000007b1d */ /* 0x000fe20000010000 */
[----:B------:R-:W-:Y:S01]  /*1490*/  F2FP.F16.F32.PACK_AB R30, R33, R30 ;  /* 0x0000001e211e723e */ /* 0x000fe200000000ff */
[----:B---3--:R-:W-:Y:S01]  /*14a0*/  FADD R53, R31, R50 ;  /* 0x000000321f357221 */ /* 0x008fe20000000000 */
[----:B------:R-:W-:Y:S01]  /*14b0*/  F2FP.F16.F32.PACK_AB R29, R50, R31 ;  /* 0x0000001f321d723e */ /* 0x000fe200000000ff */
[----:B------:R-:W-:-:S02]  /*14c0*/  IMAD.MOV.U32 R50, RZ, RZ, R39 ;  /* 0x000000ffff327224 */ /* 0x000fc400078e0027 */
[----:B------:R-:W-:Y:S01]  /*14d0*/  MUFU.EX2 R34, R34 ;  /* 0x0000002200227308 */ /* 0x000fe20000000800 */
[C---:B-1----:R-:W-:Y:S01]  /*14e0*/  FMUL R24, R51.reuse, R24 ;  /* 0x0000001833187220 */ /* 0x042fe20000400000 */
[C---:B------:R-:W-:Y:S01]  /*14f0*/  FMUL R25, R51.reuse, R25 ;  /* 0x0000001933197220 */ /* 0x040fe20000400000 */
[----:B------:R-:W-:-:S05]  /*1500*/  FMUL R16, R51, R16 ;  /* 0x0000001033107220 */ /* 0x000fca0000400000 */
[----:B------:R-:W1:Y:S01]  /*1510*/  MUFU.EX2 R36, R36 ;  /* 0x0000002400247308 */ /* 0x000e620000000800 */
[C---:B------:R-:W-:Y:S01]  /*1520*/  FMUL R17, R51.reuse, R17 ;  /* 0x0000001133117220 */ /* 0x040fe20000400000 */
[C---:B------:R-:W-:Y:S01]  /*1530*/  FMUL R20, R51.reuse, R20 ;  /* 0x0000001433147220 */ /* 0x040fe20000400000 */
[C---:B------:R-:W-:Y:S01]  /*1540*/  FMUL R21, R51.reuse, R21 ;  /* 0x0000001533157220 */ /* 0x040fe20000400000 */
[C---:B------:R-:W-:Y:S01]  /*1550*/  FMUL R12, R51.reuse, R12 ;  /* 0x0000000c330c7220 */ /* 0x040fe20000400000 */
[----:B------:R-:W-:-:S03]  /*1560*/  FMUL R13, R51, R13 ;  /* 0x0000000d330d7220 */ /* 0x000fc60000400000 */
[----:B0-----:R-:W0:Y:S01]  /*1570*/  MUFU.EX2 R49, R38 ;  /* 0x0000002600317308 */ /* 0x001e220000000800 */
[----:B------:R-:W2:Y:S01]  /*1580*/  LDSM.16.M88.4 R8, [R5+0x4000] ;  /* 0x004000000508783b */ /* 0x000ea20000000200 */
[C---:B-1----:R-:W-:Y:S01]  /*1590*/  FMUL R26, R36.reuse, R26 ;  /* 0x0000001a241a7220 */ /* 0x042fe20000400000 */
[C---:B------:R-:W-:Y:S01]  /*15a0*/  FMUL R27, R36.reuse, R27 ;  /* 0x0000001b241b7220 */ /* 0x040fe20000400000 */
[C---:B------:R-:W-:Y:S01]  /*15b0*/  FMUL R18, R36.reuse, R18 ;  /* 0x0000001224127220 */ /* 0x040fe20000400000 */
[C---:B------:R-:W-:Y:S01]  /*15c0*/  FMUL R19, R36.reuse, R19 ;  /* 0x0000001324137220 */ /* 0x040fe20000400000 */
[C---:B------:R-:W-:Y:S01]  /*15d0*/  FMUL R22, R36.reuse, R22 ;  /* 0x0000001624167220 */ /* 0x040fe20000400000 */
[C---:B------:R-:W-:Y:S01]  /*15e0*/  FMUL R23, R36.reuse, R23 ;  /* 0x0000001724177220 */ /* 0x040fe20000400000 */
[C---:B------:R-:W-:Y:S01]  /*15f0*/  FMUL R14, R36.reuse, R14 ;  /* 0x0000000e240e7220 */ /* 0x040fe20000400000 */
[----:B------:R-:W-:Y:S01]  /*1600*/  FMUL R15, R36, R15 ;  /* 0x0000000f240f7220 */ /* 0x000fe20000400000 */
[----:B0-----:R-:W-:Y:S01]  /*1610*/  F2FP.F16.F32.PACK_AB R31, R49, R34 ;  /* 0x00000022311f723e */ /* 0x001fe200000000ff */
[----:B------:R-:W-:-:S04]  /*1620*/  FADD R34, R34, R53 ;  /* 0x0000003522227221 */ /* 0x000fc80000000000 */
[----:B------:R-:W-:-:S05]  /*1630*/  FADD R49, R49, R34 ;  /* 0x0000002231317221 */ /* 0x000fca0000000000 */
[----:B------:R-:W0:Y:S01]  /*1640*/  SHFL.BFLY PT, R38, R49, 0x2, 0x1f ;  /* 0x0c401f0031267f89 */ /* 0x000e2200000e0000 */
[C---:B--2---:R-:W-:Y:S01]  /*1650*/  HMMA.16816.F32 R24, R28.reuse, R8, R24 ;  /* 0x000000081c18723c */ /* 0x044fe20000001818 */
[----:B------:R-:W-:Y:S02]  /*1660*/  FADD R8, R33, R32 ;  /* 0x0000002021087221 */ /* 0x000fe40000000000 */
[----:B------:R-:W-:Y:S04]  /*1670*/  LDSM.16.M88.4 R32, [R5+0x4200] ;  /* 0x004200000520783b */ /* 0x000fe80000000200 */
[----:B------:R-:W1:Y:S01]  /*1680*/  SHFL.BFLY PT, R9, R8, 0x2, 0x1f ;  /* 0x0c401f0008097f89 */ /* 0x000e6200000e0000 */
[----:B------:R-:W-:Y:S01]  /*1690*/  HMMA.16816.F32 R16, R28, R10, R16 ;  /* 0x0000000a1c10723c */ /* 0x000fe20000001810 */
[----:B0-----:R-:W-:-:S05]  /*16a0*/  FADD R38, R49, R38 ;  /* 0x0000002631267221 */ /* 0x001fca0000000000 */
[----:B------:R-:W0:Y:S01]  /*16b0*/  SHFL.BFLY PT, R11, R38, 0x1, 0x1f ;  /* 0x0c201f00260b7f89 */ /* 0x000e2200000e0000 */
[----:B-1----:R-:W-:-:S05]  /*16c0*/  FADD R9, R8, R9 ;  /* 0x0000000908097221 */ /* 0x002fca0000000000 */
[----:B------:R-:W1:Y:S01]  /*16d0*/  SHFL.BFLY PT, R8, R9, 0x1, 0x1f ;  /* 0x0c201f0009087f89 */ /* 0x000e6200000e0000 */
[----:B0-----:R-:W-:-:S04]  /*16e0*/  FADD R11, R38, R11 ;  /* 0x0000000b260b7221 */ /* 0x001fc80000000000 */
[----:B------:R-:W-:Y:S01]  /*16f0*/  FFMA R45, R36, R45, R11 ;  /* 0x0000002d242d7223 */ /* 0x000fe2000000000b */
[C---:B------:R-:W-:Y:S08]  /*1700*/  HMMA.16816.F32 R20, R28.reuse, R32, R20 ;  /* 0x000000201c14723c */ /* 0x040ff00000001814 */
[----:B------:R-:W-:Y:S01]  /*1710*/  HMMA.16816.F32 R12, R28, R34, R12 ;  /* 0x000000221c0c723c */ /* 0x000fe2000000180c */
[----:B-1----:R-:W-:-:S04]  /*1720*/  FADD R8, R9, R8 ;  /* 0x0000000809087221 */ /* 0x002fc80000000000 */
[----:B------:R-:W-:Y:S01]  /*1730*/  FFMA R46, R51, R46, R8 ;  /* 0x0000002e332e7223 */ /* 0x000fe20000000008 */
[----:B------:R-:W-:-:S14]  /*1740*/  BRA.U !UP0, `(.L_x_1) ;  /* 0xfffffff508907547 */ /* 0x000fdc000b83ffff */
.L_x_0:
[----:B------:R-:W0:Y:S01]  /*1750*/  S2R R0, SR_TID.X ;  /* 0x0000000000007919 */ /* 0x000e220000002100 */
[----:B------:R-:W1:Y:S01]  /*1760*/  S2UR UR5, SR_CgaCtaId ;  /* 0x00000000000579c3 */ /* 0x000e620000008800 */
[C---:B------:R-:W-:Y:S01]  /*1770*/  FSETP.GT.AND P2, PT, |R46|.reuse, 8.50705917302346158658e+37, PT ;  /* 0x7e8000002e00780b */ /* 0x040fe20003f44200 */
[----:B------:R-:W-:Y:S01]  /*1780*/  UMOV UR4, 0x400 ;  /* 0x0000040000047882 */ /* 0x000fe20000000000 */
[C---:B------:R-:W-:Y:S01]  /*1790*/  FSETP.GEU.AND P0, PT, |R46|.reuse, 1.175494350822287508e-38, PT ;  /* 0x008000002e00780b */ /* 0x040fe20003f0e200 */
[C---:B------:R-:W-:Y:S01]  /*17a0*/  FMUL R9, R46.reuse, 8388608 ;  /* 0x4b0000002e097820 */ /* 0x040fe20000400000 */
[C---:B------:R-:W-:Y:S01]  /*17b0*/  FSETP.GEU.AND P3, PT, R46.reuse, 1.175494350822287508e-38, PT ;  /* 0x008000002e00780b */ /* 0x040fe20003f6e000 */
[----:B------:R-:W-:Y:S02]  /*17c0*/  IMAD.MOV.U32 R31, RZ, RZ, R16 ;  /* 0x000000ffff1f7224 */ /* 0x000fe400078e0010 */
[----:B------:R-:W-:Y:S01]  /*17d0*/  FMUL R8, R45, 8388608 ;  /* 0x4b0000002d087820 */ /* 0x000fe20000400000 */
[----:B------:R-:W-:Y:S01]  /*17e0*/  IMAD.MOV.U32 R16, RZ, RZ, R15 ;  /* 0x000000ffff107224 */ /* 0x000fe200078e000f */
[----:B------:R-:W-:Y:S01]  /*17f0*/  FSEL R9, R9, R46, !P3 ;  /* 0x0000002e09097208 */ /* 0x000fe20005800000 */
[----:B------:R-:W-:Y:S01]  /*1800*/  IMAD.MOV.U32 R7, RZ, RZ, R24 ;  /* 0x000000ffff077224 */ /* 0x000fe200078e0018 */
[C---:B------:R-:W-:Y:S01]  /*1810*/  FSETP.GEU.AND P4, PT, R45.reuse, 1.175494350822287508e-38, PT ;  /* 0x008000002d00780b */ /* 0x040fe20003f8e000 */
[----:B------:R-:W-:Y:S01]  /*1820*/  IMAD.MOV.U32 R3, RZ, RZ, R12 ;  /* 0x000000ffff037224 */ /* 0x000fe200078e000c */
[----:B------:R-:W-:Y:S01]  /*1830*/  FSETP.GT.AND P1, PT, |R45|, 8.50705917302346158658e+37, PT ;  /* 0x7e8000002d00780b */ /* 0x000fe20003f24200 */
[----:B------:R-:W-:Y:S01]  /*1840*/  @P2 FMUL R46, R46, 0.25 ;  /* 0x3e8000002e2e2820 */ /* 0x000fe20000400000 */
[----:B------:R-:W-:Y:S01]  /*1850*/  FSEL R8, R8, R45, !P4 ;  /* 0x0000002d08087208 */ /* 0x000fe20006000000 */
[----:B------:R-:W-:Y:S01]  /*1860*/  @P2 FMUL R31, R31, 0.25 ;  /* 0x3e8000001f1f2820 */ /* 0x000fe20000400000 */
[----:B------:R-:W-:Y:S01]  /*1870*/  FSETP.GEU.AND P5, PT, |R45|, 1.175494350822287508e-38, PT ;  /* 0x008000002d00780b */ /* 0x000fe20003fae200 */
[----:B------:R-:W-:Y:S01]  /*1880*/  @!P0 FMUL R46, R46, 16777216 ;  /* 0x4b8000002e2e8820 */ /* 0x000fe20000400000 */
[----:B------:R-:W-:Y:S01]  /*1890*/  @P2 FMUL R7, R7, 0.25 ;  /* 0x3e80000007072820 */ /* 0x000fe20000400000 */
[----:B------:R-:W-:Y:S01]  /*18a0*/  IMAD.MOV.U32 R12, RZ, RZ, R14 ;  /* 0x000000ffff0c7224 */ /* 0x000fe200078e000e */
[----:B------:R-:W-:Y:S01]  /*18b0*/  MOV R6, R18 ;  /* 0x0000001200067202 */ /* 0x000fe20000000f00 */
[----:B------:R-:W2:Y:S01]  /*18c0*/  MUFU.RCP R10, R46 ;  /* 0x0000002e000a7308 */ /* 0x000ea20000001000 */
[----:B------:R-:W-:Y:S01]  /*18d0*/  VIADD R4, R8, 0xc0cafb0d ;  /* 0xc0cafb0d08047836 */ /* 0x000fe20000000000 */
[----:B-1----:R-:W-:Y:S01]  /*18e0*/  ULEA UR6, UR5, UR4, 0x18 ;  /* 0x0000000405067291 */ /* 0x002fe2000f8ec0ff */
[----:B------:R-:W-:Y:S01]  /*18f0*/  @!P0 FMUL R31, R31, 16777216 ;  /* 0x4b8000001f1f8820 */ /* 0x000fe20000400000 */
[----:B------:R-:W-:Y:S01]  /*1900*/  @!P0 FMUL R7, R7, 16777216 ;  /* 0x4b80000007078820 */ /* 0x000fe20000400000 */
[----:B------:R-:W-:-:S02]  /*1910*/  IMAD.MOV.U32 R5, RZ, RZ, R17 ;  /* 0x000000ffff057224 */ /* 0x000fc400078e0011 */
[----:B------:R-:W-:Y:S01]  /*1920*/  @P1 FMUL R45, R45, 0.25 ;  /* 0x3e8000002d2d1820 */ /* 0x000fe20000400000 */
[----:B------:R-:W-:Y:S01]  /*1930*/  LOP3.LUT R17, R4, 0xff800000, RZ, 0xc0, !PT ;  /* 0xff80000004117812 */ /* 0x000fe200078ec0ff */
[----:B------:R-:W-:Y:S01]  /*1940*/  IMAD.MOV.U32 R24, RZ, RZ, R19 ;  /* 0x000000ffff187224 */ /* 0x000fe200078e0013 */
[C---:B0-----:R-:W-:Y:S01]  /*1950*/  LOP3.LUT R11, R0.reuse, 0x7, RZ, 0xc0, !PT ;  /* 0x00000007000b7812 */ /* 0x041fe200078ec0ff */
[----:B------:R-:W-:Y:S01]  /*1960*/  @!P5 FMUL R45, R45, 16777216 ;  /* 0x4b8000002d2dd820 */ /* 0x000fe20000400000 */
[----:B------:R-:W-:Y:S01]  /*1970*/  LOP3.LUT R29, R0, 0x8, RZ, 0xc0, !PT ;  /* 0x00000008001d7812 */ /* 0x000fe200078ec0ff */
[----:B------:R-:W-:Y:S01]  /*1980*/  @P1 FMUL R24, R24, 0.25 ;  /* 0x3e80000018181820 */ /* 0x000fe20000400000 */
[----:B------:R-:W-:Y:S01]  /*1990*/  LEA R2, R11, UR6, 0x4 ;  /* 0x000000060b027c11 */ /* 0x000fe2000f8e20ff */
[----:B------:R-:W-:Y:S01]  /*19a0*/  @P2 FMUL R25, R25, 0.25 ;  /* 0x3e80000019192820 */ /* 0x000fe20000400000 */
[----:B------:R-:W-:Y:S01]  /*19b0*/  LOP3.LUT R14, R0, 0x1f0, RZ, 0xc0, !PT ;  /* 0x000001f0000e7812 */ /* 0x000fe200078ec0ff */
[----:B------:R-:W-:Y:S01]  /*19c0*/  @!P5 FMUL R24, R24, 16777216 ;  /* 0x4b8000001818d820 */ /* 0x000fe20000400000 */
[----:B--2---:R-:W-:Y:S01]  /*19d0*/  FMUL R19, R10, R31 ;  /* 0x0000001f0a137220 */ /* 0x004fe20000400000 */
[----:B------:R-:W-:-:S02]  /*19e0*/  IMAD R15, R11, -0x8, R2 ;  /* 0xfffffff80b0f7824 */ /* 0x000fc400078e0202 */
[----:B------:R-:W-:Y:S01]  /*19f0*/  FMUL R30, R10, R7 ;  /* 0x000000070a1e7220 */ /* 0x000fe20000400000 */
[----:B------:R-:W-:Y:S01]  /*1a00*/  IMAD R11, R29, 0x200, R2 ;  /* 0x000002001d0b7824 */ /* 0x000fe200078e0202 */
[----:B------:R-:W-:Y:S01]  /*1a10*/  I2FP.F32.S32 R28, R17 ;  /* 0x00000011001c7245 */ /* 0x000fe20000201400 */
[----:B------:R-:W-:Y:S01]  /*1a20*/  IMAD.SHL.U32 R2, R0, 0x4, RZ ;  /* 0x0000000400027824 */ /* 0x000fe200078e00ff */
[----:B------:R-:W-:Y:S01]  /*1a30*/  BAR.SYNC.DEFER_BLOCKING 0x0 ;  /* 0x0000000000007b1d */ /* 0x000fe20000010000 */
[----:B------:R-:W-:Y:S01]  /*1a40*/  IMAD.IADD R17, R8, 0x1, -R17 ;  /* 0x0000000108117824 */ /* 0x000fe200078e0a11 */
[----:B------:R-:W-:Y:S01]  /*1a50*/  LEA R14, R14, R11, 0x3 ;  /* 0x0000000b0e0e7211 */ /* 0x000fe200078e18ff */
[----:B------:R-:W-:Y:S01]  /*1a60*/  @!P0 FMUL R25, R25, 16777216 ;  /* 0x4b80000019198820 */ /* 0x000fe20000400000 */
[----:B------:R-:W-:Y:S01]  /*1a70*/  LOP3.LUT R2, R2, 0x3c0, RZ, 0xc0, !PT ;  /* 0x000003c002027812 */ /* 0x000fe200078ec0ff */
[----:B------:R-:W-:Y:S01]  /*1a80*/  FADD R17, R17, -1 ;  /* 0xbf80000011117421 */ /* 0x000fe20000000000 */
[----:B------:R-:W-:Y:S01]  /*1a90*/  FSEL R11, RZ, -23, P3 ;  /* 0xc1b80000ff0b7808 */ /* 0x000fe20001800000 */
[----:B------:R-:W-:Y:S01]  /*1aa0*/  @P1 FMUL R6, R6, 0.25 ;  /* 0x3e80000006061820 */ /* 0x000fe20000400000 */
[----:B------:R-:W-:Y:S01]  /*1ab0*/  @P1 FMUL R27, R27, 0.25 ;  /* 0x3e8000001b1b1820 */ /* 0x000fe20000400000 */
[----:B------:R-:W-:Y:S01]  /*1ac0*/  IMAD.IADD R32, R2, 0x1, R15 ;  /* 0x0000000102207824 */ /* 0x000fe200078e020f */
[----:B------:R-:W-:Y:S01]  /*1ad0*/  FSEL R15, RZ, -23, P4 ;  /* 0xc1b80000ff0f7808 */ /* 0x000fe20002000000 */
[----:B------:R-:W-:-:S02]  /*1ae0*/  VIADD R2, R9, 0xc0cafb0d ;  /* 0xc0cafb0d09027836 */ /* 0x000fc40000000000 */
[----:B------:R-:W-:Y:S01]  /*1af0*/  @P1 FMUL R26, R26, 0.25 ;  /* 0x3e8000001a1a1820 */ /* 0x000fe20000400000 */
[----:B------:R-:W-:Y:S01]  /*1b00*/  @P2 FMUL R5, R5, 0.25 ;  /* 0x3e80000005052820 */ /* 0x000fe20000400000 */
[----:B------:R-:W-:Y:S01]  /*1b10*/  @!P5 FMUL R6, R6, 16777216 ;  /* 0x4b8000000606d820 */ /* 0x000fe20000400000 */
[----:B------:R-:W-:Y:S01]  /*1b20*/  FFMA.FTZ R15, R28, 1.1920928955078125e-07, R15 ;  /* 0x340000001c0f7823 */ /* 0x000fe2000001000f */
[----:B------:R-:W-:Y:S01]  /*1b30*/  LOP3.LUT R18, R2, 0xff800000, RZ, 0xc0, !PT ;  /* 0xff80000002127812 */ /* 0x000fe200078ec0ff */
[----:B------:R-:W-:Y:S01]  /*1b40*/  @!P5 FMUL R27, R27, 16777216 ;  /* 0x4b8000001b1bd820 */ /* 0x000fe20000400000 */
[----:B------:R-:W-:Y:S01]  /*1b50*/  LEA.HI R2, R29, R32, RZ, 0x1f ;  /* 0x000000201d027211 */ /* 0x000fe200078ff8ff */
[----:B------:R-:W-:Y:S01]  /*1b60*/  IMAD.MOV.U32 R29, RZ, RZ, 0x3dc6b27f ;  /* 0x3dc6b27fff1d7424 */ /* 0x000fe200078e00ff */
[----:B------:R-:W-:Y:S01]  /*1b70*/  I2FP.F32.S32 R4, R18 ;  /* 0x0000001200047245 */ /* 0x000fe20000201400 */
[----:B------:R-:W-:Y:S02]  /*1b80*/  IMAD.IADD R18, R9, 0x1, -R18 ;  /* 0x0000000109127824 */ /* 0x000fe400078e0a12 */
[----:B------:R-:W-:Y:S01]  /*1b90*/  @!P5 FMUL R26, R26, 16777216 ;  /* 0x4b8000001a1ad820 */ /* 0x000fe20000400000 */
[----:B------:R-:W-:Y:S01]  /*1ba0*/  @!P0 FMUL R5, R5, 16777216 ;  /* 0x4b80000005058820 */ /* 0x000fe20000400000 */
[----:B------:R-:W-:Y:S01]  /*1bb0*/  @P1 FMUL R22, R22, 0.25 ;  /* 0x3e80000016161820 */ /* 0x000fe20000400000 */
[----:B------:R-:W-:Y:S01]  /*1bc0*/  FFMA.FTZ R11, R4, 1.1920928955078125e-07, R11 ;  /* 0x34000000040b7823 */ /* 0x000fe2000001000b */
[----:B------:R-:W-:Y:S01]  /*1bd0*/  F2FP.F16.F32.PACK_AB R4, R19, R30 ;  /* 0x0000001e1304723e */ /* 0x000fe200000000ff */
[----:B------:R-:W-:Y:S01]  /*1be0*/  FADD R18, R18, -1 ;  /* 0xbf80000012127421 */ /* 0x000fe20000000000 */
[----:B------:R-:W0:Y:S01]  /*1bf0*/  MUFU.RCP R19, R45 ;  /* 0x0000002d00137308 */ /* 0x000e220000001000 */
[C---:B------:R-:W-:Y:S01]  /*1c00*/  FMUL R30, R10.reuse, R25 ;  /* 0x000000190a1e7220 */ /* 0x040fe20000400000 */
[----:B------:R-:W-:Y:S01]  /*1c10*/  FMUL R5, R10, R5 ;  /* 0x000000050a057220 */ /* 0x000fe20000400000 */
[----:B------:R-:W-:Y:S01]  /*1c20*/  FFMA.FTZ R7, R18, R29, -0.16845393180847167969 ;  /* 0xbe2c7f3012077423 */ /* 0x000fe2000001001d */
[----:B------:R-:W-:Y:S01]  /*1c30*/  @P1 FMUL R16, R16, 0.25 ;  /* 0x3e80000010101820 */ /* 0x000fe20000400000 */
[----:B------:R-:W-:Y:S01]  /*1c40*/  @P1 FMUL R12, R12, 0.25 ;  /* 0x3e8000000c0c1820 */ /* 0x000fe20000400000 */
[----:B------:R-:W-:Y:S01]  /*1c50*/  @!P5 FMUL R22, R22, 16777216 ;  /* 0x4b8000001616d820 */ /* 0x000fe20000400000 */
[----:B------:R-:W-:Y:S01]  /*1c60*/  FFMA.FTZ R7, R18, R7, 0.1716887056827545166 ;  /* 0x3e2fcf2a12077423 */ /* 0x000fe20000010007 */
[----:B------:R-:W-:Y:S01]  /*1c70*/  F2FP.F16.F32.PACK_AB R5, R5, R30 ;  /* 0x0000001e0505723e */ /* 0x000fe200000000ff */
[----:B------:R-:W-:Y:S01]  /*1c80*/  @!P5 FMUL R16, R16, 16777216 ;  /* 0x4b8000001010d820 */ /* 0x000fe20000400000 */
[----:B------:R-:W-:Y:S01]  /*1c90*/  @!P5 FMUL R12, R12, 16777216 ;  /* 0x4b8000000c0cd820 */ /* 0x000fe20000400000 */
[C---:B------:R-:W-:Y:S01]  /*1ca0*/  FFMA.FTZ R7, R18.reuse, R7, -0.17900948226451873779 ;  /* 0xbe374e4312077423 */ /* 0x040fe20000010007 */
[----:B------:R-:W1:Y:S01]  /*1cb0*/  LDCU.64 UR4, c[0x0][0x3e0] ;  /* 0x00007c00ff0477ac */ /* 0x000e620008000a00 */
[----:B------:R-:W-:Y:S01]  /*1cc0*/  @P1 FMUL R23, R23, 0.25 ;  /* 0x3e80000017171820 */ /* 0x000fe20000400000 */
[----:B------:R-:W-:Y:S01]  /*1cd0*/  ISETP.GE.U32.AND P1, PT, R9, 0x7f800000, PT ;  /* 0x7f8000000900780c */ /* 0x000fe20003f26070 */
[C---:B------:R-:W-:Y:S01]  /*1ce0*/  FFMA.FTZ R25, R18.reuse, R7, 0.20512372255325317383 ;  /* 0x3e520bf412197423 */ /* 0x040fe20000010007 */
[----:B------:R-:W-:Y:S01]  /*1cf0*/  @P2 FMUL R13, R13, 0.25 ;  /* 0x3e8000000d0d2820 */ /* 0x000fe20000400000 */
[----:B0-----:R-:W-:Y:S01]  /*1d00*/  FMUL R28, R19, R24 ;  /* 0x00000018131c7220 */ /* 0x001fe20000400000 */
[----:B------:R-:W-:Y:S01]  /*1d10*/  FFMA.FTZ R24, R17, R29, -0.16845393180847167969 ;  /* 0xbe2c7f3011187423 */ /* 0x000fe2000001001d */
[C---:B------:R-:W-:Y:S01]  /*1d20*/  FFMA.FTZ R25, R18.reuse, R25, -0.24046532809734344482 ;  /* 0xbe763c8b12197423 */ /* 0x040fe20000010019 */
[C---:B------:R-:W-:Y:S01]  /*1d30*/  FMUL R6, R19.reuse, R6 ;  /* 0x0000000613067220 */ /* 0x040fe20000400000 */
[----:B------:R-:W-:Y:S01]  /*1d40*/  FMUL R29, R19, R26 ;  /* 0x0000001a131d7220 */ /* 0x000fe20000400000 */
[----:B------:R-:W-:Y:S01]  /*1d50*/  FFMA.FTZ R24, R17, R24, 0.1716887056827545166 ;  /* 0x3e2fcf2a11187423 */ /* 0x000fe20000010018 */
[----:B------:R-:W-:Y:S01]  /*1d60*/  FMUL R27, R19, R27 ;  /* 0x0000001b131b7220 */ /* 0x000fe20000400000 */
[----:B------:R-:W-:Y:S01]  /*1d70*/  FFMA.FTZ R25, R18, R25, 0.28857114911079406738 ;  /* 0x3e93bf9912197423 */ /* 0x000fe20000010019 */
[----:B------:R-:W-:Y:S01]  /*1d80*/  @P2 FMUL R3, R3, 0.25 ;  /* 0x3e80000003032820 */ /* 0x000fe20000400000 */
[C---:B------:R-:W-:Y:S01]  /*1d90*/  FFMA.FTZ R24, R17.reuse, R24, -0.17900948226451873779 ;  /* 0xbe374e4311187423 */ /* 0x040fe20000010018 */
[----:B------:R-:W-:Y:S01]  /*1da0*/  F2FP.F16.F32.PACK_AB R6, R6, R29 ;  /* 0x0000001d0606723e */ /* 0x000fe200000000ff */
[----:B------:R-:W-:Y:S01]  /*1db0*/  FFMA.FTZ R25, R18, R25, -0.36067417263984680176 ;  /* 0xbeb8aa4912197423 */ /* 0x000fe20000010019 */
[----:B------:R-:W-:Y:S01]  /*1dc0*/  F2FP.F16.F32.PACK_AB R7, R28, R27 ;  /* 0x0000001b1c07723e */ /* 0x000fe200000000ff */
[----:B------:R-:W-:Y:S01]  /*1dd0*/  FFMA.FTZ R24, R17, R24, 0.20512372255325317383 ;  /* 0x3e520bf411187423 */ /* 0x000fe20000010018 */
[----:B------:R-:W-:Y:S01]  /*1de0*/  FMUL R28, R19, R22 ;  /* 0x00000016131c7220 */ /* 0x000fe20000400000 */
[C---:B------:R-:W-:Y:S01]  /*1df0*/  FFMA.FTZ R25, R18.reuse, R25, 0.48089820146560668945 ;  /* 0x3ef6384a12197423 */ /* 0x040fe20000010019 */
[----:B------:R-:W-:Y:S01]  /*1e00*/  @P2 FMUL R21, R21, 0.25 ;  /* 0x3e80000015152820 */ /* 0x000fe20000400000 */
[----:B------:R-:W-:Y:S01]  /*1e10*/  FFMA.FTZ R24, R17, R24, -0.24046532809734344482 ;  /* 0xbe763c8b11187423 */ /* 0x000fe20000010018 */
[----:B------:R-:W-:Y:S01]  /*1e20*/  STSM.16.M88.4 [R14], R4 ;  /* 0x000000040e007844 */ /* 0x000fe20000000200 */
[C---:B------:R-:W-:Y:S01]  /*1e30*/  FFMA.FTZ R27, R18.reuse, R25, -0.72134751081466674805 ;  /* 0xbf38aa3b121b7423 */ /* 0x040fe20000010019 */
[----:B------:R-:W-:Y:S01]  /*1e40*/  FMUL R25, R19, R12 ;  /* 0x0000000c13197220 */ /* 0x000fe20000400000 */
[C---:B------:R-:W-:Y:S01]  /*1e50*/  FFMA.FTZ R24, R17.reuse, R24, 0.28857114911079406738 ;  /* 0x3e93bf9911187423 */ /* 0x040fe20000010018 */
[----:B------:R-:W0:Y:S01]  /*1e60*/  LDC R12, c[0x0][0x3e8] ;  /* 0x0000fa00ff0c7b82 */ /* 0x000e220000000800 */
[----:B------:R-:W-:Y:S01]  /*1e70*/  FMUL R27, R18, R27 ;  /* 0x0000001b121b7220 */ /* 0x000fe20000400000 */
[----:B------:R-:W-:Y:S01]  /*1e80*/  @P2 FMUL R20, R20, 0.25 ;  /* 0x3e80000014142820 */ /* 0x000fe20000400000 */
[----:B------:R-:W-:Y:S01]  /*1e90*/  FFMA.FTZ R24, R17, R24, -0.36067417263984680176 ;  /* 0xbeb8aa4911187423 */ /* 0x000fe20000010018 */
[----:B------:R-:W-:Y:S01]  /*1ea0*/  @!P5 FMUL R23, R23, 16777216 ;  /* 0x4b8000001717d820 */ /* 0x000fe20000400000 */
[----:B------:R-:W-:Y:S01]  /*1eb0*/  FMUL R27, R18, R27 ;  /* 0x0000001b121b7220 */ /* 0x000fe20000400000 */
[----:B------:R-:W-:Y:S01]  /*1ec0*/  ISETP.GE.U32.AND P2, PT, R8, 0x7f800000, PT ;  /* 0x7f8000000800780c */ /* 0x000fe20003f46070 */
[----:B------:R-:W-:Y:S01]  /*1ed0*/  FFMA.FTZ R24, R17, R24, 0.48089820146560668945 ;  /* 0x3ef6384a11187423 */ /* 0x000fe20000010018 */
[----:B------:R-:W-:Y:S01]  /*1ee0*/  @!P0 FMUL R13, R13, 16777216 ;  /* 0x4b8000000d0d8820 */ /* 0x000fe20000400000 */
[----:B------:R-:W-:Y:S01]  /*1ef0*/  FFMA.FTZ R22, R18, 1.4426950216293334961, R27 ;  /* 0x3fb8aa3b12167823 */ /* 0x000fe2000001001b */
[----:B------:R-:W-:Y:S01]  /*1f00*/  LOP3.LUT R18, R0, 0x1ff, RZ, 0xc0, !PT ;  /* 0x000001ff00127812 */ /* 0x000fe200078ec0ff */
[----:B------:R-:W-:Y:S01]  /*1f10*/  FFMA.FTZ R26, R17, R24, -0.72134751081466674805 ;  /* 0xbf38aa3b111a7423 */ /* 0x000fe20000010018 */
[----:B------:R-:W-:Y:S01]  /*1f20*/  FMUL R24, R19, R16 ;  /* 0x0000001013187220 */ /* 0x000fe20000400000 */
[----:B------:R-:W-:Y:S01]  /*1f30*/  @!P0 FMUL R3, R3, 16777216 ;  /* 0x4b80000003038820 */ /* 0x000fe20000400000 */
[----:B------:R-:W-:Y:S01]  /*1f40*/  LEA R18, R18, UR6, 0x4 ;  /* 0x0000000612127c11 */ /* 0x000fe2000f8e20ff */
[----:B------:R-:W-:Y:S01]  /*1f50*/  BAR.SYNC.DEFER_BLOCKING 0x0 ;  /* 0x0000000000007b1d */ /* 0x000fe20000010000 */
[----:B------:R-:W-:Y:S01]  /*1f60*/  FMUL R26, R17, R26 ;  /* 0x0000001a111a7220 */ /* 0x000fe20000400000 */
[----:B------:R-:W-:Y:S01]  /*1f70*/  @!P0 FMUL R21, R21, 16777216 ;  /* 0x4b80000015158820 */ /* 0x000fe20000400000 */
[----:B------:R-:W-:Y:S01]  /*1f80*/  @!P0 FMUL R20, R20, 16777216 ;  /* 0x4b80000014148820 */ /* 0x000fe20000400000 */
[----:B------:R-:W-:Y:S01]  /*1f90*/  FMUL R23, R19, R23 ;  /* 0x0000001713177220 */ /* 0x000fe20000400000 */
[C---:B------:R-:W-:Y:S01]  /*1fa0*/  FMUL R26, R17.reuse, R26 ;  /* 0x0000001a111a7220 */ /* 0x040fe20000400000 */
[C---:B------:R-:W-:Y:S01]  /*1fb0*/  FMUL R19, R10.reuse, R13 ;  /* 0x0000000d0a137220 */ /* 0x040fe20000400000 */
[C---:B------:R-:W-:Y:S01]  /*1fc0*/  FMUL R27, R10.reuse, R3 ;  /* 0x000000030a1b7220 */ /* 0x040fe20000400000 */
[C---:B------:R-:W-:Y:S01]  /*1fd0*/  FMUL R30, R10.reuse, R21 ;  /* 0x000000150a1e7220 */ /* 0x040fe20000400000 */
[----:B------:R-:W-:Y:S01]  /*1fe0*/  FFMA.FTZ R26, R17, 1.4426950216293334961, R26 ;  /* 0x3fb8aa3b111a7823 */ /* 0x000fe2000001001a */
[----:B------:R-:W-:Y:S01]  /*1ff0*/  FMUL R10, R10, R20 ;  /* 0x000000140a0a7220 */ /* 0x000fe20000400000 */
[----:B------:R-:W2:Y:S01]  /*2000*/  LDC.64 R16, c[0x0][0x398] ;  /* 0x0000e600ff107b82 */ /* 0x000ea20000000a00 */
[----:B------:R-:W-:Y:S01]  /*2010*/  @P1 MOV R20, 0x7f800000 ;  /* 0x7f80000000141802 */ /* 0x000fe20000000f00 */
[----:B------:R-:W-:Y:S01]  /*2020*/  FADD R3, R11, R22 ;  /* 0x000000160b037221 */ /* 0x000fe20000000000 */
[----:B-1----:R-:W-:Y:S01]  /*2030*/  UIMAD UR4, UR9, UR4, URZ ;  /* 0x00000004090472a4 */ /* 0x002fe2000f8e02ff */
[----:B------:R-:W-:Y:S01]  /*2040*/  IMAD R11, R47, UR5, RZ ;  /* 0x000000052f0b7c24 */ /* 0x000fe2000f8e02ff */
[----:B------:R-:W-:Y:S01]  /*2050*/  SHF.R.U32.HI R21, RZ, 0x8, R0 ;  /* 0x00000008ff157819 */ /* 0x000fe20000011600 */
[----:B------:R-:W-:Y:S01]  /*2060*/  FADD R13, R15, R26 ;  /* 0x0000001a0f0d7221 */ /* 0x000fe20000000000 */
[C---:B------:R-:W-:Y:S01]  /*2070*/  FSETP.NEU.AND P0, PT, R9.reuse, RZ, PT ;  /* 0x000000ff0900720b */ /* 0x040fe20003f0d000 */
[----:B------:R-:W-:Y:S01]  /*2080*/  @P1 FFMA.FTZ R3, R9, R20, +INF ;  /* 0x7f80000009031423 */ /* 0x000fe20000010014 */
[----:B------:R-:W-:Y:S01]  /*2090*/  USHF.L.U32 UR7, UR4, 0x1, URZ ;  /* 0x0000000104077899 */ /* 0x000fe200080006ff */
[----:B------:R-:W-:Y:S01]  /*20a0*/  IMAD.SHL.U32 R9, R11, 0x2, RZ ;  /* 0x000000020b097824 */ /* 0x000fe200078e00ff */
[----:B------:R-:W-:Y:S01]  /*20b0*/  SGXT.U32 R21, R21, 0x1 ;  /* 0x000000011515781a */ /* 0x000fe20000000000 */
[----:B------:R-:W-:Y:S01]  /*20c0*/  @P2 IMAD.MOV.U32 R15, RZ, RZ, 0x7f800000 ;  /* 0x7f800000ff0f2424 */ /* 0x000fe200078e00ff */
[----:B------:R-:W1:Y:S01]  /*20d0*/  LDS.128 R4, [R18] ;  /* 0x0000000012047984 */ /* 0x000e620000000c00 */
[----:B------:R-:W-:Y:S01]  /*20e0*/  UIMAD.WIDE UR4, UR4, 0x2, URZ ;  /* 0x00000002040478a5 */ /* 0x000fe2000f8e02ff */
[----:B------:R-:W-:Y:S01]  /*20f0*/  IMAD.HI R20, R11, 0x2, RZ ;  /* 0x000000020b147827 */ /* 0x000fe200078e02ff */
[----:B------:R-:W-:Y:S01]  /*2100*/  BAR.SYNC.DEFER_BLOCKING 0x0 ;  /* 0x0000000000007b1d */ /* 0x000fe20000010000 */
[----:B------:R-:W-:-:S02]  /*2110*/  FSETP.NEU.AND P1, PT, R8, RZ, PT ;  /* 0x000000ff0800720b */ /* 0x000fc40003f2d000 */
[----:B------:R-:W-:Y:S01]  /*2120*/  @P2 FFMA.FTZ R13, R8, R15, +INF ;  /* 0x7f800000080d2423 */ /* 0x000fe2000001000f */
[----:B0-----:R-:W-:Y:S01]  /*2130*/  IMAD R15, R21, R12, RZ ;  /* 0x0000000c150f7224 */ /* 0x001fe200078e02ff */
[----:B------:R-:W-:Y:S02]  /*2140*/  F2FP.F16.F32.PACK_AB R8, R27, R10 ;  /* 0x0000000a1b08723e */ /* 0x000fe400000000ff */
[----:B------:R-:W-:Y:S02]  /*2150*/  F2FP.F16.F32.PACK_AB R10, R25, R28 ;  /* 0x0000001c190a723e */ /* 0x000fe400000000ff */
[----:B--2---:R-:W-:Y:S01]  /*2160*/  IADD3 R16, P3, P4, R9, UR7, R16 ;  /* 0x0000000709107c10 */ /* 0x004fe2000fc7e010 */
[----:B------:R-:W0:Y:S01]  /*2170*/  LDCU UR4, c[0x0][0x3ec] ;  /* 0x00007d80ff0477ac */ /* 0x000e220008000800 */
[----:B------:R-:W-:Y:S01]  /*2180*/  F2FP.F16.F32.PACK_AB R9, R19, R30 ;  /* 0x0000001e1309723e */ /* 0x000fe200000000ff */
[----:B------:R-:W-:Y:S01]  /*2190*/  IMAD R19, R12, 0x2, R15 ;  /* 0x000000020c137824 */ /* 0x000fe200078e020f */
[----:B------:R-:W-:-:S02]  /*21a0*/  F2FP.F16.F32.PACK_AB R11, R24, R23 ;  /* 0x00000017180b723e */ /* 0x000fc400000000ff */
[----:B------:R-:W-:Y:S02]  /*21b0*/  IADD3.X R17, PT, PT, R20, UR5, R17, P3, P4 ;  /* 0x0000000514117c10 */ /* 0x000fe40009fe8411 */
[----:B------:R-:W-:-:S04]  /*21c0*/  LEA R20, P2, R15, R16, 0x1 ;  /* 0x000000100f147211 */ /* 0x000fc800078408ff */
[-C--:B------:R-:W-:Y:S01]  /*21d0*/  LEA.HI.X.SX32 R21, R15, R17.reuse, 0x1, P2 ;  /* 0x000000110f157211 */ /* 0x080fe200010f0eff */
[C---:B------:R-:W-:Y:S01]  /*21e0*/  IMAD R15, R12.reuse, 0x2, R19 ;  /* 0x000000020c0f7824 */ /* 0x040fe200078e0213 */
[CC--:B------:R-:W-:Y:S01]  /*21f0*/  LEA R22, P2, R19.reuse, R16.reuse, 0x1 ;  /* 0x0000001013167211 */ /* 0x0c0fe200078408ff */
[----:B------:R-:W-:Y:S03]  /*2200*/  STSM.16.M88.4 [R14], R8 ;  /* 0x000000080e007844 */ /* 0x000fe60000000200 */
[----:B------:R-:W-:Y:S01]  /*2210*/  LEA.HI.X.SX32 R23, R19, R17, 0x1, P2 ;  /* 0x0000001113177211 */ /* 0x000fe200010f0eff */
[----:B------:R-:W-:Y:S01]  /*2220*/  IMAD R19, R12, 0x2, R15 ;  /* 0x000000020c137824 */ /* 0x000fe200078e020f */
[----:B------:R-:W-:Y:S01]  /*2230*/  BAR.SYNC.DEFER_BLOCKING 0x0 ;  /* 0x0000000000007b1d */ /* 0x000fe20000010000 */
[----:B------:R-:W-:Y:S01]  /*2240*/  LEA R24, P2, R15, R16, 0x1 ;  /* 0x000000100f187211 */ /* 0x000fe200078408ff */
[----:B0-----:R-:W-:-:S03]  /*2250*/  UIMAD UR4, UR9, UR4, URZ ;  /* 0x00000004090472a4 */ /* 0x001fc6000f8e02ff */
[----:B------:R-:W-:Y:S01]  /*2260*/  LEA.HI.X.SX32 R25, R15, R17, 0x1, P2 ;  /* 0x000000110f197211 */ /* 0x000fe200010f0eff */
[C---:B------:R-:W-:Y:S01]  /*2270*/  IMAD R15, R12.reuse, 0x2, R19 ;  /* 0x000000020c0f7824 */ /* 0x040fe200078e0213 */
[----:B------:R-:W-:Y:S01]  /*2280*/  LEA R26, P2, R19, R16, 0x1 ;  /* 0x00000010131a7211 */ /* 0x000fe200078408ff */
[----:B------:R-:W-:Y:S01]  /*2290*/  USHF.L.U32 UR7, UR4, 0x2, URZ ;  /* 0x0000000204077899 */ /* 0x000fe200080006ff */
[----:B-1----:R-:W-:Y:S01]  /*22a0*/  PRMT R30, R5, 0x7632, R30 ;  /* 0x00007632051e7816 */ /* 0x002fe2000000001e */
[----:B------:R-:W-:Y:S01]  /*22b0*/  UIMAD.WIDE UR4, UR4, 0x4, URZ ;  /* 0x00000004040478a5 */ /* 0x000fe2000f8e02ff */
[----:B------:R-:W-:Y:S02]  /*22c0*/  LEA R29, R12, R15, 0x1 ;  /* 0x0000000f0c1d7211 */ /* 0x000fe400078e08ff */
[----:B------:R-:W-:Y:S02]  /*22d0*/  LEA.HI.X.SX32 R27, R19, R17, 0x1, P2 ;  /* 0x00000011131b7211 */ /* 0x000fe400010f0eff */
[----:B------:R-:W-:Y:S01]  /*22e0*/  PRMT R32, R6, 0x7632, R32 ;  /* 0x0000763206207816 */ /* 0x000fe20000000020 */
[----:B------:R-:W-:Y:S01]  /*22f0*/  IMAD R19, R12, 0x2, R29 ;  /* 0x000000020c137824 */ /* 0x000fe200078e021d */
[----:B------:R-:W-:-:S03]  /*2300*/  PRMT R34, R7, 0x7632, R34 ;  /* 0x0000763207227816 */ /* 0x000fc60000000022 */
[----:B------:R-:W-:Y:S01]  /*2310*/  IMAD R31, R12, 0x2, R19 ;  /* 0x000000020c1f7824 */ /* 0x000fe200078e0213 */
[----:B------:R0:W-:Y:S04]  /*2320*/  STG.E.U16 desc[UR14][R20.64], R4 ;  /* 0x0000000414007986 */ /* 0x0001e8000c10150e */
[----:B------:R1:W-:Y:S04]  /*2330*/  STG.E.U16 desc[UR14][R22.64], R5 ;  /* 0x0000000516007986 */ /* 0x0003e8000c10150e */
[----:B------:R-:W2:Y:S01]  /*2340*/  LDS.128 R8, [R18] ;  /* 0x0000000012087984 */ /* 0x000ea20000000c00 */
[----:B0-----:R-:W-:-:S03]  /*2350*/  LEA R20, P2, R15, R16, 0x1 ;  /* 0x000000100f147211 */ /* 0x001fc600078408ff */
[----:B------:R0:W-:Y:S01]  /*2360*/  STG.E.U16 desc[UR14][R24.64], R6 ;  /* 0x0000000618007986 */ /* 0x0001e2000c10150e */
[-C--:B------:R-:W-:Y:S01]  /*2370*/  LEA.HI.X.SX32 R21, R15, R17.reuse, 0x1, P2 ;  /* 0x000000110f157211 */ /* 0x080fe200010f0eff */
[C---:B-1----:R-:W-:Y:S01]  /*2380*/  IMAD R5, R12.reuse, 0x2, R31 ;  /* 0x000000020c057824 */ /* 0x042fe200078e021f */
[CC--:B------:R-:W-:Y:S01]  /*2390*/  LEA R22, P2, R29.reuse, R16.reuse, 0x1 ;  /* 0x000000101d167211 */ /* 0x0c0fe200078408ff */
[----:B------:R-:W-:Y:S03]  /*23a0*/  STG.E.U16 desc[UR14][R26.64], R7 ;  /* 0x000000071a007986 */ /* 0x000fe6000c10150e */
[-C--:B------:R-:W-:Y:S01]  /*23b0*/  LEA.HI.X.SX32 R23, R29, R17.reuse, 0x1, P2 ;  /* 0x000000111d177211 */ /* 0x080fe200010f0eff */
[----:B------:R-:W-:Y:S01]  /*23c0*/  IMAD R29, R12, 0x2, R5 ;  /* 0x000000020c1d7824 */ /* 0x000fe200078e0205 */
[----:B0-----:R-:W-:Y:S02]  /*23d0*/  PRMT R25, R4, 0x7632, R25 ;  /* 0x0000763204197816 */ /* 0x001fe40000000019 */
[-C--:B------:R-:W-:Y:S01]  /*23e0*/  LEA R24, P2, R19, R16.reuse, 0x1 ;  /* 0x0000001013187211 */ /* 0x080fe200078408ff */
[----:B------:R-:W-:Y:S01]  /*23f0*/  IMAD R33, R12, 0x2, R29 ;  /* 0x000000020c217824 */ /* 0x000fe200078e021d */
[CC--:B------:R-:W-:Y:S01]  /*2400*/  LEA R4, P3, R5.reuse, R16.reuse, 0x1 ;  /* 0x0000001005047211 */ /* 0x0c0fe200078608ff */
[----:B------:R0:W-:Y:S03]  /*2410*/  STG.E.U16 desc[UR14][R20.64], R25 ;  /* 0x0000001914007986 */ /* 0x0001e6000c10150e */
[----:B------:R-:W-:Y:S01]  /*2420*/  LEA.HI.X.SX32 R5, R5, R17, 0x1, P3 ;  /* 0x0000001105057211 */ /* 0x000fe200018f0eff */
[----:B------:R1:W-:Y:S01]  /*2430*/  STG.E.U16 desc[UR14][R22.64], R30 ;  /* 0x0000001e16007986 */ /* 0x0003e2000c10150e */
[----:B------:R-:W-:-:S02]  /*2440*/  LEA R28, P3, R33, R16, 0x1 ;  /* 0x00000010211c7211 */ /* 0x000fc400078608ff */
[----:B0-----:R-:W-:Y:S01]  /*2450*/  LEA.HI.X.SX32 R25, R19, R17, 0x1, P2 ;  /* 0x0000001113197211 */ /* 0x001fe200010f0eff */
[----:B------:R-:W-:Y:S01]  /*2460*/  IMAD R19, R12, 0x2, R33 ;  /* 0x000000020c137824 */ /* 0x000fe200078e0221 */
[----:B------:R-:W-:-:S03]  /*2470*/  LEA R14, P2, R31, R16, 0x1 ;  /* 0x000000101f0e7211 */ /* 0x000fc600078408ff */
[----:B------:R0:W-:Y:S01]  /*2480*/  STG.E.U16 desc[UR14][R24.64], R32 ;  /* 0x0000002018007986 */ /* 0x0001e2000c10150e */
[C---:B------:R-:W-:Y:S02]  /*2490*/  LEA R35, R12.reuse, R19, 0x1 ;  /* 0x000000130c237211 */ /* 0x040fe400078e08ff */
[-C--:B------:R-:W-:Y:S02]  /*24a0*/  LEA.HI.X.SX32 R15, R31, R17.reuse, 0x1, P2 ;  /* 0x000000111f0f7211 */ /* 0x080fe400010f0eff */
[-C--:B------:R-:W-:Y:S01]  /*24b0*/  LEA R26, P2, R29, R16.reuse, 0x1 ;  /* 0x000000101d1a7211 */ /* 0x080fe200078408ff */
[C---:B------:R-:W-:Y:S01]  /*24c0*/  IMAD R21, R12.reuse, 0x2, R35 ;  /* 0x000000020c157824 */ /* 0x040fe200078e0223 */
[-C--:B------:R-:W-:Y:S01]  /*24d0*/  LEA R6, P4, R19, R16.reuse, 0x1 ;  /* 0x0000001013067211 */ /* 0x080fe200078808ff */
[----:B------:R-:W-:Y:S01]  /*24e0*/  STG.E.U16 desc[UR14][R14.64], R34 ;  /* 0x000000220e007986 */ /* 0x000fe2000c10150e */
[-C--:B------:R-:W-:Y:S01]  /*24f0*/  LEA.HI.X.SX32 R27, R29, R17.reuse, 0x1, P2 ;  /* 0x000000111d1b7211 */ /* 0x080fe200010f0eff */
[C---:B------:R-:W-:Y:S01]  /*2500*/  IMAD R31, R12.reuse, 0x2, R21 ;  /* 0x000000020c1f7824 */ /* 0x040fe200078e0215 */
[-C--:B------:R-:W-:Y:S01]  /*2510*/  LEA.HI.X.SX32 R29, R33, R17.reuse, 0x1, P3 ;  /* 0x00000011211d7211 */ /* 0x080fe200018f0eff */
[----:B--2---:R2:W-:Y:S01]  /*2520*/  STG.E.U16 desc[UR14][R4.64], R8 ;  /* 0x0000000804007986 */ /* 0x0045e2000c10150e */
[----:B------:R-:W-:Y:S01]  /*2530*/  LEA.HI.X.SX32 R7, R19, R17, 0x1, P4 ;  /* 0x0000001113077211 */ /* 0x000fe200020f0eff */
[----:B------:R-:W-:Y:S01]  /*2540*/  IMAD R12, R12, 0x2, R31 ;  /* 0x000000020c0c7824 */ /* 0x000fe200078e021f */
[-C--:B-1----:R-:W-:Y:S01]  /*2550*/  LEA R22, P2, R35, R16.reuse, 0x1 ;  /* 0x0000001023167211 */ /* 0x082fe200078408ff */
[----:B------:R1:W-:Y:S01]  /*2560*/  STG.E.U16 desc[UR14][R26.64], R9 ;  /* 0x000000091a007986 */ /* 0x0003e2000c10150e */
[-C--:B------:R-:W-:Y:S01]  /*2570*/  LEA R20, P3, R21, R16.reuse, 0x1 ;  /* 0x0000001015147211 */ /* 0x080fe200078608ff */
[----:B0-----:R-:W0:Y:S01]  /*2580*/  LDC.64 R24, c[0x0][0x3a0] ;  /* 0x0000e800ff187b82 */ /* 0x001e220000000a00 */
[-C--:B------:R-:W-:Y:S01]  /*2590*/  LEA R18, P4, R31, R16.reuse, 0x1 ;  /* 0x000000101f127211 */ /* 0x080fe200078808ff */
[----:B------:R-:W-:Y:S01]  /*25a0*/  STG.E.U16 desc[UR14][R28.64], R10 ;  /* 0x0000000a1c007986 */ /* 0x000fe2000c10150e */
[----:B------:R-:W-:-:S02]  /*25b0*/  LEA R16, P5, R12, R16, 0x1 ;  /* 0x000000100c107211 */ /* 0x000fc400078a08ff */
[-C--:B------:R-:W-:Y:S01]  /*25c0*/  LEA.HI.X.SX32 R23, R35, R17.reuse, 0x1, P2 ;  /* 0x0000001123177211 */ /* 0x080fe200010f0eff */
[----:B------:R-:W-:Y:S01]  /*25d0*/  STG.E.U16 desc[UR14][R6.64], R11 ;  /* 0x0000000b06007986 */ /* 0x000fe2000c10150e */
[-C--:B------:R-:W-:Y:S02]  /*25e0*/  LEA.HI.X.SX32 R21, R21, R17.reuse, 0x1, P3 ;  /* 0x0000001115157211 */ /* 0x080fe400018f0eff */
[-C--:B------:R-:W-:Y:S02]  /*25f0*/  LEA.HI.X.SX32 R19, R31, R17.reuse, 0x1, P4 ;  /* 0x000000111f137211 */ /* 0x080fe400020f0eff */
[----:B------:R-:W-:Y:S02]  /*2600*/  LEA.HI.X.SX32 R17, R12, R17, 0x1, P5 ;  /* 0x000000110c117211 */ /* 0x000fe400028f0eff */
[----:B--2---:R-:W-:Y:S02]  /*2610*/  PRMT R5, R8, 0x7632, R5 ;  /* 0x0000763208057816 */ /* 0x004fe40000000005 */
[----:B------:R-:W-:-:S02]  /*2620*/  PRMT R12, R9, 0x7632, R12 ;  /* 0x00007632090c7816 */ /* 0x000fc4000000000c */
[----:B------:R-:W-:Y:S01]  /*2630*/  PRMT R15, R10, 0x7632, R15 ;  /* 0x000076320a0f7816 */ /* 0x000fe2000000000f */
[----:B------:R2:W-:Y:S01]  /*2640*/  STG.E.U16 desc[UR14][R22.64], R5 ;  /* 0x0000000516007986 */ /* 0x0005e2000c10150e */
[----:B-1----:R-:W-:Y:S02]  /*2650*/  PRMT R27, R11, 0x7632, R27 ;  /* 0x000076320b1b7816 */ /* 0x002fe4000000001b */
[----:B------:R-:W-:Y:S01]  /*2660*/  FSEL R4, R3, -INF , P0 ;  /* 0xff80000003047808 */ /* 0x000fe20000000000 */
[----:B------:R1:W-:Y:S01]  /*2670*/  STG.E.U16 desc[UR14][R20.64], R12 ;  /* 0x0000000c14007986 */ /* 0x0003e2000c10150e */
[----:B------:R-:W-:Y:S01]  /*2680*/  FSEL R8, R13, -INF , P1 ;  /* 0xff8000000d087808 */ /* 0x000fe20000800000 */
[C---:B------:R-:W-:Y:S01]  /*2690*/  IMAD.SHL.U32 R3, R0.reuse, 0x2, RZ ;  /* 0x0000000200037824 */ /* 0x040fe200078e00ff */
[----:B------:R-:W-:Y:S01]  /*26a0*/  LOP3.LUT P0, RZ, R0, 0x100, RZ, 0xc0, !PT ;  /* 0x0000010000ff7812 */ /* 0x000fe2000780c0ff */
[----:B------:R1:W-:Y:S01]  /*26b0*/  STG.E.U16 desc[UR14][R18.64], R15 ;  /* 0x0000000f12007986 */ /* 0x0003e2000c10150e */
[----:B------:R-:W-:Y:S01]  /*26c0*/  FFMA R36, R4, 0.69314718246459960938, R39 ;  /* 0x3f31721804247823 */ /* 0x000fe20000000027 */
[----:B------:R-:W-:Y:S01]  /*26d0*/  FFMA R37, R8, 0.69314718246459960938, R37 ;  /* 0x3f31721808257823 */ /* 0x000fe20000000025 */
[----:B------:R-:W-:Y:S01]  /*26e0*/  LOP3.LUT R3, R3, 0x3f8, RZ, 0xc0, !PT ;  /* 0x000003f803037812 */ /* 0x000fe200078ec0ff */
[----:B------:R1:W-:Y:S01]  /*26f0*/  STG.E.U16 desc[UR14][R16.64], R27 ;  /* 0x0000001b10007986 */ /* 0x0003e2000c10150e */
[----:B--2---:R-:W-:-:S02]  /*2700*/  IMAD.SHL.U32 R5, R47, 0x4, RZ ;  /* 0x000000042f057824 */ /* 0x004fc400078e00ff */
[----:B------:R-:W-:Y:S01]  /*2710*/  IMAD.HI R0, R47, 0x4, RZ ;  /* 0x000000042f007827 */ /* 0x000fe200078e02ff */
[----:B------:R-:W-:Y:S02]  /*2720*/  BAR.SYNC.DEFER_BLOCKING 0x0 ;  /* 0x0000000000007b1d */ /* 0x000fe40000010000 */
[----:B0-----:R-:W-:-:S04]  /*2730*/  IADD3 R4, P1, P2, R5, UR7, R24 ;  /* 0x0000000705047c10 */ /* 0x001fc8000fa3e018 */
[----:B------:R-:W-:Y:S01]  /*2740*/  IADD3.X R5, PT, PT, R0, UR5, R25, P1, P2 ;  /* 0x0000000500057c10 */ /* 0x000fe20008fe4419 */
[----:B------:R1:W-:Y:S01]  /*2750*/  STS.64 [R3+UR6], R36 ;  /* 0x0000002403007988 */ /* 0x0003e20008000a06 */
[----:B------:R-:W-:Y:S06]  /*2760*/  BAR.SYNC.DEFER_BLOCKING 0x0 ;  /* 0x0000000000007b1d */ /* 0x000fec0000010000 */
[----:B------:R-:W-:Y:S05]  /*2770*/  @P0 EXIT ;  /* 0x000000000000094d */ /* 0x000fea0003800000 */
[----:B-1----:R-:W0:Y:S04]  /*2780*/  LDS R3, [R2] ;  /* 0x0000000002037984 */ /* 0x002e280000000800 */
[----:B0-----:R-:W-:Y:S01]  /*2790*/  STG.E desc[UR14][R4.64], R3 ;  /* 0x0000000304007986 */ /* 0x001fe2000c10190e */
[----:B------:R-:W-:Y:S05]  /*27a0*/  EXIT ;  /* 0x000000000000794d */ /* 0x000fea0003800000 */
.L_x_2:
[----:B------:R-:W-:-:S00]  /*27b0*/  BRA `(.L_x_2) ;  /* 0xfffffffc00fc7947 */ /* 0x000fc0000383ffff */
[----:B------:R-:W-:-:S00]  /*27c0*/  NOP ;  /* 0x0000000000007918 */ /* 0x000fc00000000000 */
        /* <DEDUP_REMOVED lines=11> */
.L_x_3:


//--------------------- .nv.global.init           --------------------------
	.section	.nv.global.init,"aw",@progbits
.nv.global.init:
	.type		_$_str,@object
	.size		_$_str,(.L_0 - _$_str)
_$_str:
        /*0000*/ 	.byte	0x5f, 0x5f, 0x43, 0x55, 0x44, 0x41, 0x5f, 0x46, 0x54, 0x5a, 0x00
.L_0:


//--------------------- .nv.shared.attn_fwd       --------------------------
	.section	.nv.shared.attn_fwd,"aw",@nobits
	.sectionflags	@""
	.align	16
	.zero		1024


//--------------------- .nv.shared.reserved.0     --------------------------
	.section	.nv.shared.reserved.0,"aw",@nobits
	.weak		__nv_reservedSMEM_offset_0_alias
	.size		__nv_reservedSMEM_offset_0_alias, 0, 64
	.other		__nv_reservedSMEM_offset_0_alias,@"STO_CUDA_RESERVED_SHARED STV_DEFAULT"
__nv_reservedSMEM_offset_0_alias:
	.zero		0
	.zero		64


//--------------------- .nv.constant0.attn_fwd    --------------------------
	.section	.nv.constant0.attn_fwd,"a",@progbits
	.sectionflags	@""
	.align	4
.nv.constant0.attn_fwd:
	.zero		1032


//--------------------- SYMBOLS --------------------------

	.type		.nv.reservedSmem.offset0,@object
	.size		.nv.reservedSmem.offset0,0x4
	.type		.nv.reservedSmem.cap,@object
	.size		.nv.reservedSmem.cap,0x4
